//
// Generated by NVIDIA NVVM Compiler
//
// Compiler Build ID: CL-36424714
// Cuda compilation tools, release 13.0, V13.0.88
// Based on NVVM 20.0.0
//

.version 9.0
.target sm_100
.address_size 64

	// .globl	_ZN10imp_picard21moments_kernel_doubleEPKdS1_iidPdS2_S2_
.extern .shared .align 16 .b8 _ZN10imp_picard3shmE[];

.visible .entry _ZN10imp_picard21moments_kernel_doubleEPKdS1_iidPdS2_S2_(
	.param .u64 .ptr .align 1 _ZN10imp_picard21moments_kernel_doubleEPKdS1_iidPdS2_S2__param_0,
	.param .u64 .ptr .align 1 _ZN10imp_picard21moments_kernel_doubleEPKdS1_iidPdS2_S2__param_1,
	.param .u32 _ZN10imp_picard21moments_kernel_doubleEPKdS1_iidPdS2_S2__param_2,
	.param .u32 _ZN10imp_picard21moments_kernel_doubleEPKdS1_iidPdS2_S2__param_3,
	.param .f64 _ZN10imp_picard21moments_kernel_doubleEPKdS1_iidPdS2_S2__param_4,
	.param .u64 .ptr .align 1 _ZN10imp_picard21moments_kernel_doubleEPKdS1_iidPdS2_S2__param_5,
	.param .u64 .ptr .align 1 _ZN10imp_picard21moments_kernel_doubleEPKdS1_iidPdS2_S2__param_6,
	.param .u64 .ptr .align 1 _ZN10imp_picard21moments_kernel_doubleEPKdS1_iidPdS2_S2__param_7
)
{
	.reg .pred 	%p<8>;
	.reg .b32 	%r<26>;
	.reg .b64 	%rd<19>;
	.reg .b64 	%fd<42>;

	ld.param.u64 	%rd3, [_ZN10imp_picard21moments_kernel_doubleEPKdS1_iidPdS2_S2__param_0];
	ld.param.u64 	%rd4, [_ZN10imp_picard21moments_kernel_doubleEPKdS1_iidPdS2_S2__param_1];
	ld.param.u32 	%r15, [_ZN10imp_picard21moments_kernel_doubleEPKdS1_iidPdS2_S2__param_2];
	ld.param.u32 	%r14, [_ZN10imp_picard21moments_kernel_doubleEPKdS1_iidPdS2_S2__param_3];
	ld.param.f64 	%fd10, [_ZN10imp_picard21moments_kernel_doubleEPKdS1_iidPdS2_S2__param_4];
	ld.param.u64 	%rd5, [_ZN10imp_picard21moments_kernel_doubleEPKdS1_iidPdS2_S2__param_5];
	ld.param.u64 	%rd6, [_ZN10imp_picard21moments_kernel_doubleEPKdS1_iidPdS2_S2__param_6];
	ld.param.u64 	%rd7, [_ZN10imp_picard21moments_kernel_doubleEPKdS1_iidPdS2_S2__param_7];
	mov.u32 	%r1, %ctaid.x;
	setp.ge.s32 	%p1, %r1, %r15;
	@%p1 bra 	$L__BB0_10;
	mov.u32 	%r25, %ntid.x;
	mov.u32 	%r3, %tid.x;
	setp.ge.s32 	%p2, %r3, %r14;
	mov.f64 	%fd39, 0d0000000000000000;
	mov.f64 	%fd40, %fd39;
	mov.f64 	%fd41, %fd39;
	@%p2 bra 	$L__BB0_4;
	mul.lo.s32 	%r4, %r14, %r1;
	cvta.to.global.u64 	%rd1, %rd3;
	cvta.to.global.u64 	%rd2, %rd4;
	mov.f64 	%fd41, 0d0000000000000000;
	mov.u32 	%r24, %r3;
	mov.f64 	%fd40, %fd41;
	mov.f64 	%fd39, %fd41;
$L__BB0_3:
	add.s32 	%r16, %r24, %r4;
	mul.wide.s32 	%rd8, %r16, 8;
	add.s64 	%rd9, %rd1, %rd8;
	ld.global.nc.f64 	%fd13, [%rd9];
	mul.wide.s32 	%rd10, %r24, 8;
	add.s64 	%rd11, %rd2, %rd10;
	ld.global.nc.f64 	%fd14, [%rd11];
	add.f64 	%fd39, %fd39, %fd13;
	fma.rn.f64 	%fd40, %fd13, %fd14, %fd40;
	mul.f64 	%fd15, %fd14, %fd14;
	fma.rn.f64 	%fd41, %fd13, %fd15, %fd41;
	add.s32 	%r24, %r24, %r25;
	setp.lt.s32 	%p3, %r24, %r14;
	@%p3 bra 	$L__BB0_3;
$L__BB0_4:
	shl.b32 	%r17, %r25, 3;
	mov.u32 	%r18, _ZN10imp_picard3shmE;
	add.s32 	%r7, %r18, %r17;
	add.s32 	%r8, %r7, %r17;
	shl.b32 	%r19, %r3, 3;
	add.s32 	%r9, %r18, %r19;
	st.shared.f64 	[%r9], %fd39;
	add.s32 	%r10, %r7, %r19;
	st.shared.f64 	[%r10], %fd40;
	add.s32 	%r11, %r8, %r19;
	st.shared.f64 	[%r11], %fd41;
	bar.sync 	0;
	setp.lt.u32 	%p4, %r25, 2;
	@%p4 bra 	$L__BB0_8;
$L__BB0_5:
	shr.u32 	%r13, %r25, 1;
	setp.ge.u32 	%p5, %r3, %r13;
	@%p5 bra 	$L__BB0_7;
	shl.b32 	%r20, %r13, 3;
	add.s32 	%r21, %r9, %r20;
	ld.shared.f64 	%fd16, [%r21];
	ld.shared.f64 	%fd17, [%r9];
	add.f64 	%fd18, %fd16, %fd17;
	st.shared.f64 	[%r9], %fd18;
	add.s32 	%r22, %r10, %r20;
	ld.shared.f64 	%fd19, [%r22];
	ld.shared.f64 	%fd20, [%r10];
	add.f64 	%fd21, %fd19, %fd20;
	st.shared.f64 	[%r10], %fd21;
	add.s32 	%r23, %r11, %r20;
	ld.shared.f64 	%fd22, [%r23];
	ld.shared.f64 	%fd23, [%r11];
	add.f64 	%fd24, %fd22, %fd23;
	st.shared.f64 	[%r11], %fd24;
$L__BB0_7:
	bar.sync 	0;
	setp.gt.u32 	%p6, %r25, 3;
	mov.u32 	%r25, %r13;
	@%p6 bra 	$L__BB0_5;
$L__BB0_8:
	setp.ne.s32 	%p7, %r3, 0;
	@%p7 bra 	$L__BB0_10;
	ld.shared.f64 	%fd25, [_ZN10imp_picard3shmE];
	mul.f64 	%fd26, %fd10, %fd25;
	max.f64 	%fd27, %fd26, 0d01A56E1FC2F8F359;
	ld.shared.f64 	%fd28, [%r7];
	max.f64 	%fd29, %fd25, 0d01A56E1FC2F8F359;
	div.rn.f64 	%fd30, %fd28, %fd29;
	ld.shared.f64 	%fd31, [%r8];
	div.rn.f64 	%fd32, %fd31, %fd29;
	mul.f64 	%fd33, %fd30, %fd30;
	sub.f64 	%fd34, %fd32, %fd33;
	max.f64 	%fd35, %fd34, 0d3D719799812DEA11;
	cvta.to.global.u64 	%rd12, %rd5;
	mul.wide.u32 	%rd13, %r1, 8;
	add.s64 	%rd14, %rd12, %rd13;
	st.global.f64 	[%rd14], %fd27;
	cvta.to.global.u64 	%rd15, %rd6;
	add.s64 	%rd16, %rd15, %rd13;
	st.global.f64 	[%rd16], %fd30;
	cvta.to.global.u64 	%rd17, %rd7;
	add.s64 	%rd18, %rd17, %rd13;
	st.global.f64 	[%rd18], %fd35;
$L__BB0_10:
	ret;

}
	// .globl	_ZN10imp_picard26build_system_kernel_doubleEPKdS1_S1_S1_S1_iiiddddPdS2_S2_S2_
.visible .entry _ZN10imp_picard26build_system_kernel_doubleEPKdS1_S1_S1_S1_iiiddddPdS2_S2_S2_(
	.param .u64 .ptr .align 1 _ZN10imp_picard26build_system_kernel_doubleEPKdS1_S1_S1_S1_iiiddddPdS2_S2_S2__param_0,
	.param .u64 .ptr .align 1 _ZN10imp_picard26build_system_kernel_doubleEPKdS1_S1_S1_S1_iiiddddPdS2_S2_S2__param_1,
	.param .u64 .ptr .align 1 _ZN10imp_picard26build_system_kernel_doubleEPKdS1_S1_S1_S1_iiiddddPdS2_S2_S2__param_2,
	.param .u64 .ptr .align 1 _ZN10imp_picard26build_system_kernel_doubleEPKdS1_S1_S1_S1_iiiddddPdS2_S2_S2__param_3,
	.param .u64 .ptr .align 1 _ZN10imp_picard26build_system_kernel_doubleEPKdS1_S1_S1_S1_iiiddddPdS2_S2_S2__param_4,
	.param .u32 _ZN10imp_picard26build_system_kernel_doubleEPKdS1_S1_S1_S1_iiiddddPdS2_S2_S2__param_5,
	.param .u32 _ZN10imp_picard26build_system_kernel_doubleEPKdS1_S1_S1_S1_iiiddddPdS2_S2_S2__param_6,
	.param .u32 _ZN10imp_picard26build_system_kernel_doubleEPKdS1_S1_S1_S1_iiiddddPdS2_S2_S2__param_7,
	.param .f64 _ZN10imp_picard26build_system_kernel_doubleEPKdS1_S1_S1_S1_iiiddddPdS2_S2_S2__param_8,
	.param .f64 _ZN10imp_picard26build_system_kernel_doubleEPKdS1_S1_S1_S1_iiiddddPdS2_S2_S2__param_9,
	.param .f64 _ZN10imp_picard26build_system_kernel_doubleEPKdS1_S1_S1_S1_iiiddddPdS2_S2_S2__param_10,
	.param .f64 _ZN10imp_picard26build_system_kernel_doubleEPKdS1_S1_S1_S1_iiiddddPdS2_S2_S2__param_11,
	.param .u64 .ptr .align 1 _ZN10imp_picard26build_system_kernel_doubleEPKdS1_S1_S1_S1_iiiddddPdS2_S2_S2__param_12,
	.param .u64 .ptr .align 1 _ZN10imp_picard26build_system_kernel_doubleEPKdS1_S1_S1_S1_iiiddddPdS2_S2_S2__param_13,
	.param .u64 .ptr .align 1 _ZN10imp_picard26build_system_kernel_doubleEPKdS1_S1_S1_S1_iiiddddPdS2_S2_S2__param_14,
	.param .u64 .ptr .align 1 _ZN10imp_picard26build_system_kernel_doubleEPKdS1_S1_S1_S1_iiiddddPdS2_S2_S2__param_15
)
{
	.reg .pred 	%p<10>;
	.reg .b32 	%r<30>;
	.reg .b32 	%f<3>;
	.reg .b64 	%rd<39>;
	.reg .b64 	%fd<68>;

	ld.param.u64 	%rd10, [_ZN10imp_picard26build_system_kernel_doubleEPKdS1_S1_S1_S1_iiiddddPdS2_S2_S2__param_0];
	ld.param.u64 	%rd2, [_ZN10imp_picard26build_system_kernel_doubleEPKdS1_S1_S1_S1_iiiddddPdS2_S2_S2__param_1];
	ld.param.u64 	%rd4, [_ZN10imp_picard26build_system_kernel_doubleEPKdS1_S1_S1_S1_iiiddddPdS2_S2_S2__param_3];
	ld.param.u32 	%r7, [_ZN10imp_picard26build_system_kernel_doubleEPKdS1_S1_S1_S1_iiiddddPdS2_S2_S2__param_5];
	ld.param.u32 	%r8, [_ZN10imp_picard26build_system_kernel_doubleEPKdS1_S1_S1_S1_iiiddddPdS2_S2_S2__param_6];
	ld.param.u32 	%r9, [_ZN10imp_picard26build_system_kernel_doubleEPKdS1_S1_S1_S1_iiiddddPdS2_S2_S2__param_7];
	ld.param.f64 	%fd18, [_ZN10imp_picard26build_system_kernel_doubleEPKdS1_S1_S1_S1_iiiddddPdS2_S2_S2__param_8];
	ld.param.f64 	%fd19, [_ZN10imp_picard26build_system_kernel_doubleEPKdS1_S1_S1_S1_iiiddddPdS2_S2_S2__param_9];
	ld.param.f64 	%fd20, [_ZN10imp_picard26build_system_kernel_doubleEPKdS1_S1_S1_S1_iiiddddPdS2_S2_S2__param_10];
	ld.param.f64 	%fd21, [_ZN10imp_picard26build_system_kernel_doubleEPKdS1_S1_S1_S1_iiiddddPdS2_S2_S2__param_11];
	ld.param.u64 	%rd6, [_ZN10imp_picard26build_system_kernel_doubleEPKdS1_S1_S1_S1_iiiddddPdS2_S2_S2__param_12];
	ld.param.u64 	%rd7, [_ZN10imp_picard26build_system_kernel_doubleEPKdS1_S1_S1_S1_iiiddddPdS2_S2_S2__param_13];
	ld.param.u64 	%rd8, [_ZN10imp_picard26build_system_kernel_doubleEPKdS1_S1_S1_S1_iiiddddPdS2_S2_S2__param_14];
	ld.param.u64 	%rd9, [_ZN10imp_picard26build_system_kernel_doubleEPKdS1_S1_S1_S1_iiiddddPdS2_S2_S2__param_15];
	cvta.to.global.u64 	%rd1, %rd10;
	mov.u32 	%r1, %ctaid.x;
	setp.ge.s32 	%p1, %r1, %r8;
	@%p1 bra 	$L__BB1_14;
	mov.u32 	%r10, %ntid.x;
	mov.u32 	%r11, %ctaid.y;
	mov.u32 	%r12, %tid.x;
	mad.lo.s32 	%r2, %r11, %r10, %r12;
	setp.ge.s32 	%p2, %r2, %r9;
	@%p2 bra 	$L__BB1_14;
	cvta.to.global.u64 	%rd11, %rd2;
	mul.wide.u32 	%rd12, %r1, 8;
	add.s64 	%rd13, %rd11, %rd12;
	ld.global.nc.f64 	%fd1, [%rd13];
	setp.leu.f64 	%p3, %fd1, 0d0000000000000000;
	mov.f64 	%fd63, 0d0000000000000000;
	@%p3 bra 	$L__BB1_4;
	div.rn.f64 	%fd23, %fd18, %fd19;
	mul.f64 	%fd63, %fd23, %fd1;
$L__BB1_4:
	setp.geu.f64 	%p4, %fd1, 0d0000000000000000;
	mov.f64 	%fd64, 0d0000000000000000;
	@%p4 bra 	$L__BB1_6;
	div.rn.f64 	%fd25, %fd18, %fd19;
	neg.f64 	%fd26, %fd1;
	mul.f64 	%fd64, %fd25, %fd26;
$L__BB1_6:
	ld.param.u64 	%rd38, [_ZN10imp_picard26build_system_kernel_doubleEPKdS1_S1_S1_S1_iiiddddPdS2_S2_S2__param_4];
	ld.param.u64 	%rd37, [_ZN10imp_picard26build_system_kernel_doubleEPKdS1_S1_S1_S1_iiiddddPdS2_S2_S2__param_2];
	cvta.to.global.u64 	%rd14, %rd37;
	mul.wide.u32 	%rd15, %r2, 8;
	add.s64 	%rd16, %rd14, %rd15;
	ld.global.nc.f64 	%fd6, [%rd16+8];
	cvta.to.global.u64 	%rd17, %rd4;
	add.s64 	%rd18, %rd17, %rd15;
	ld.global.nc.f64 	%fd27, [%rd18+8];
	cvta.to.global.u64 	%rd19, %rd38;
	add.s64 	%rd20, %rd19, %rd15;
	ld.global.nc.f64 	%fd28, [%rd20+8];
	rsqrt.approx.f64 	%fd29, %fd28;
	sub.f64 	%fd30, %fd1, %fd27;
	mul.f64 	%fd31, %fd21, %fd6;
	mul.f64 	%fd7, %fd31, %fd29;
	mul.f64 	%fd32, %fd30, %fd30;
	mul.f64 	%fd33, %fd32, 0dBFE0000000000000;
	div.rn.f64 	%fd8, %fd33, %fd28;
	fma.rn.f64 	%fd34, %fd8, 0d3FF71547652B82FE, 0d4338000000000000;
	{
	.reg .b32 %temp; 
	mov.b64 	{%r3, %temp}, %fd34;
	}
	mov.f64 	%fd35, 0dC338000000000000;
	add.rn.f64 	%fd36, %fd34, %fd35;
	fma.rn.f64 	%fd37, %fd36, 0dBFE62E42FEFA39EF, %fd8;
	fma.rn.f64 	%fd38, %fd36, 0dBC7ABC9E3B39803F, %fd37;
	fma.rn.f64 	%fd39, %fd38, 0d3E5ADE1569CE2BDF, 0d3E928AF3FCA213EA;
	fma.rn.f64 	%fd40, %fd39, %fd38, 0d3EC71DEE62401315;
	fma.rn.f64 	%fd41, %fd40, %fd38, 0d3EFA01997C89EB71;
	fma.rn.f64 	%fd42, %fd41, %fd38, 0d3F2A01A014761F65;
	fma.rn.f64 	%fd43, %fd42, %fd38, 0d3F56C16C1852B7AF;
	fma.rn.f64 	%fd44, %fd43, %fd38, 0d3F81111111122322;
	fma.rn.f64 	%fd45, %fd44, %fd38, 0d3FA55555555502A1;
	fma.rn.f64 	%fd46, %fd45, %fd38, 0d3FC5555555555511;
	fma.rn.f64 	%fd47, %fd46, %fd38, 0d3FE000000000000B;
	fma.rn.f64 	%fd48, %fd47, %fd38, 0d3FF0000000000000;
	fma.rn.f64 	%fd49, %fd48, %fd38, 0d3FF0000000000000;
	{
	.reg .b32 %temp; 
	mov.b64 	{%r4, %temp}, %fd49;
	}
	{
	.reg .b32 %temp; 
	mov.b64 	{%temp, %r5}, %fd49;
	}
	shl.b32 	%r13, %r3, 20;
	add.s32 	%r14, %r13, %r5;
	mov.b64 	%fd65, {%r4, %r14};
	{
	.reg .b32 %temp; 
	mov.b64 	{%temp, %r15}, %fd8;
	}
	mov.b32 	%f2, %r15;
	abs.f32 	%f1, %f2;
	setp.lt.f32 	%p5, %f1, 0f4086232B;
	@%p5 bra 	$L__BB1_9;
	setp.lt.f64 	%p6, %fd8, 0d0000000000000000;
	add.f64 	%fd50, %fd8, 0d7FF0000000000000;
	selp.f64 	%fd65, 0d0000000000000000, %fd50, %p6;
	setp.geu.f32 	%p7, %f1, 0f40874800;
	@%p7 bra 	$L__BB1_9;
	shr.u32 	%r16, %r3, 31;
	add.s32 	%r17, %r3, %r16;
	shr.s32 	%r18, %r17, 1;
	shl.b32 	%r19, %r18, 20;
	add.s32 	%r20, %r5, %r19;
	mov.b64 	%fd51, {%r4, %r20};
	sub.s32 	%r21, %r3, %r18;
	shl.b32 	%r22, %r21, 20;
	add.s32 	%r23, %r22, 1072693248;
	mov.b32 	%r24, 0;
	mov.b64 	%fd52, {%r24, %r23};
	mul.f64 	%fd65, %fd52, %fd51;
$L__BB1_9:
	mul.f64 	%fd53, %fd7, %fd65;
	max.f64 	%fd54, %fd6, 0d01A56E1FC2F8F359;
	div.rn.f64 	%fd55, %fd20, %fd54;
	div.rn.f64 	%fd56, %fd18, %fd55;
	mad.lo.s32 	%r6, %r9, %r1, %r2;
	cvta.to.global.u64 	%rd21, %rd6;
	mul.wide.u32 	%rd22, %r6, 8;
	add.s64 	%rd23, %rd21, %rd22;
	st.global.f64 	[%rd23], %fd64;
	add.f64 	%fd57, %fd63, 0d3FF0000000000000;
	add.f64 	%fd58, %fd57, %fd64;
	add.f64 	%fd59, %fd58, %fd56;
	cvta.to.global.u64 	%rd24, %rd7;
	add.s64 	%rd25, %rd24, %rd22;
	st.global.f64 	[%rd25], %fd59;
	cvta.to.global.u64 	%rd26, %rd8;
	add.s64 	%rd27, %rd26, %rd22;
	st.global.f64 	[%rd27], %fd63;
	mad.lo.s32 	%r25, %r8, %r2, %r8;
	add.s32 	%r26, %r25, %r1;
	mul.wide.u32 	%rd28, %r26, 8;
	add.s64 	%rd29, %rd1, %rd28;
	ld.global.nc.f64 	%fd60, [%rd29];
	fma.rn.f64 	%fd67, %fd56, %fd53, %fd60;
	setp.ne.s32 	%p8, %r2, 0;
	@%p8 bra 	$L__BB1_11;
	mul.wide.u32 	%rd30, %r1, 8;
	add.s64 	%rd31, %rd1, %rd30;
	ld.global.nc.f64 	%fd61, [%rd31];
	fma.rn.f64 	%fd67, %fd63, %fd61, %fd67;
$L__BB1_11:
	add.s32 	%r27, %r9, -1;
	setp.ne.s32 	%p9, %r2, %r27;
	@%p9 bra 	$L__BB1_13;
	add.s32 	%r28, %r7, -1;
	mad.lo.s32 	%r29, %r28, %r8, %r1;
	mul.wide.s32 	%rd32, %r29, 8;
	add.s64 	%rd33, %rd1, %rd32;
	ld.global.nc.f64 	%fd62, [%rd33];
	fma.rn.f64 	%fd67, %fd64, %fd62, %fd67;
$L__BB1_13:
	cvta.to.global.u64 	%rd34, %rd9;
	add.s64 	%rd36, %rd34, %rd22;
	st.global.f64 	[%rd36], %fd67;
$L__BB1_14:
	ret;

}
	// .globl	_ZN10imp_picard34scatter_and_residual_kernel_doubleEPKdS1_iiiPdS2_
.visible .entry _ZN10imp_picard34scatter_and_residual_kernel_doubleEPKdS1_iiiPdS2_(
	.param .u64 .ptr .align 1 _ZN10imp_picard34scatter_and_residual_kernel_doubleEPKdS1_iiiPdS2__param_0,
	.param .u64 .ptr .align 1 _ZN10imp_picard34scatter_and_residual_kernel_doubleEPKdS1_iiiPdS2__param_1,
	.param .u32 _ZN10imp_picard34scatter_and_residual_kernel_doubleEPKdS1_iiiPdS2__param_2,
	.param .u32 _ZN10imp_picard34scatter_and_residual_kernel_doubleEPKdS1_iiiPdS2__param_3,
	.param .u32 _ZN10imp_picard34scatter_and_residual_kernel_doubleEPKdS1_iiiPdS2__param_4,
	.param .u64 .ptr .align 1 _ZN10imp_picard34scatter_and_residual_kernel_doubleEPKdS1_iiiPdS2__param_5,
	.param .u64 .ptr .align 1 _ZN10imp_picard34scatter_and_residual_kernel_doubleEPKdS1_iiiPdS2__param_6
)
{
	.reg .pred 	%p<6>;
	.reg .b32 	%r<18>;
	.reg .b64 	%rd<25>;
	.reg .b64 	%fd<8>;

	ld.param.u64 	%rd9, [_ZN10imp_picard34scatter_and_residual_kernel_doubleEPKdS1_iiiPdS2__param_0];
	ld.param.u64 	%rd8, [_ZN10imp_picard34scatter_and_residual_kernel_doubleEPKdS1_iiiPdS2__param_1];
	ld.param.u32 	%r4, [_ZN10imp_picard34scatter_and_residual_kernel_doubleEPKdS1_iiiPdS2__param_2];
	ld.param.u32 	%r5, [_ZN10imp_picard34scatter_and_residual_kernel_doubleEPKdS1_iiiPdS2__param_3];
	ld.param.u32 	%r6, [_ZN10imp_picard34scatter_and_residual_kernel_doubleEPKdS1_iiiPdS2__param_4];
	ld.param.u64 	%rd10, [_ZN10imp_picard34scatter_and_residual_kernel_doubleEPKdS1_iiiPdS2__param_5];
	ld.param.u64 	%rd11, [_ZN10imp_picard34scatter_and_residual_kernel_doubleEPKdS1_iiiPdS2__param_6];
	cvta.to.global.u64 	%rd1, %rd11;
	cvta.to.global.u64 	%rd2, %rd10;
	cvta.to.global.u64 	%rd3, %rd9;
	mov.u32 	%r7, %ctaid.x;
	mov.u32 	%r8, %ntid.x;
	mov.u32 	%r9, %tid.x;
	mad.lo.s32 	%r1, %r7, %r8, %r9;
	mul.lo.s32 	%r10, %r6, %r5;
	setp.ge.s32 	%p1, %r1, %r10;
	@%p1 bra 	$L__BB2_8;
	cvta.to.global.u64 	%rd12, %rd8;
	div.s32 	%r3, %r1, %r5;
	mul.lo.s32 	%r11, %r5, %r3;
	sub.s32 	%r2, %r1, %r11;
	mad.lo.s32 	%r12, %r2, %r6, %r3;
	mul.wide.s32 	%rd13, %r12, 8;
	add.s64 	%rd14, %rd12, %rd13;
	ld.global.nc.f64 	%fd2, [%rd14];
	add.s32 	%r13, %r11, %r5;
	add.s32 	%r14, %r13, %r2;
	mul.wide.s32 	%rd15, %r14, 8;
	add.s64 	%rd16, %rd3, %rd15;
	ld.global.nc.f64 	%fd3, [%rd16];
	add.s64 	%rd17, %rd2, %rd15;
	st.global.f64 	[%rd17], %fd2;
	sub.f64 	%fd4, %fd2, %fd3;
	abs.f64 	%fd1, %fd4;
	ld.global.u64 	%rd24, [%rd1];
	mov.b64 	%rd5, %fd1;
$L__BB2_2:
	mov.b64 	%fd5, %rd24;
	setp.le.f64 	%p2, %fd1, %fd5;
	@%p2 bra 	$L__BB2_4;
	atom.relaxed.global.cas.b64 	%rd7, [%rd1], %rd24, %rd5;
	setp.ne.s64 	%p3, %rd24, %rd7;
	mov.u64 	%rd24, %rd7;
	@%p3 bra 	$L__BB2_2;
$L__BB2_4:
	setp.ne.s32 	%p4, %r3, 0;
	@%p4 bra 	$L__BB2_6;
	mul.wide.s32 	%rd18, %r2, 8;
	add.s64 	%rd19, %rd3, %rd18;
	ld.global.nc.f64 	%fd6, [%rd19];
	add.s64 	%rd20, %rd2, %rd18;
	st.global.f64 	[%rd20], %fd6;
$L__BB2_6:
	add.s32 	%r15, %r6, -1;
	setp.ne.s32 	%p5, %r3, %r15;
	@%p5 bra 	$L__BB2_8;
	add.s32 	%r16, %r4, -1;
	mad.lo.s32 	%r17, %r16, %r5, %r2;
	mul.wide.s32 	%rd21, %r17, 8;
	add.s64 	%rd22, %rd3, %rd21;
	ld.global.nc.f64 	%fd7, [%rd22];
	add.s64 	%rd23, %rd2, %rd21;
	st.global.f64 	[%rd23], %fd7;
$L__BB2_8:
	ret;

}


// ===== COMPILED SASS (sm_100) =====

	.target	sm_100

	.elftype	@"ET_EXEC"


//--------------------- .note.nv.tkinfo           --------------------------
	.section	.note.nv.tkinfo,"",@"SHT_NOTE"
	.sectionflags	@"SHF_NOTE_NV_TKINFO"
	.tkinfo
        /*0018*/ 	.word	0x00000002
        /*0030*/ 	.string	""
        /*0030*/ 	.string	"ptxas"
        /*0030*/ 	.string	"Cuda compilation tools, release 13.0, V13.0.88"
        /*0030*/ 	.string	"Build cuda_13.0.r13.0/compiler.36424714_0"
        /*0030*/ 	.string	"-arch sm_100 -m 64 "



//--------------------- .note.nv.cuinfo           --------------------------
	.section	.note.nv.cuinfo,"",@"SHT_NOTE"
	.sectionflags	@"SHF_NOTE_NV_CUINFO"
        /*0018*/ 	.short	0x0002
        /*001a*/ 	.short	0x0064
        /*001c*/ 	.short	0x0082
	.zero		2


//--------------------- .nv.info                  --------------------------
	.section	.nv.info,"",@"SHT_CUDA_INFO"
	.align	4


	//----- nvinfo : EIATTR_REGCOUNT
	.align		4
        /*0000*/ 	.byte	0x04, 0x2f
        /*0002*/ 	.short	(.L_1 - .L_0)
	.align		4
.L_0:
        /*0004*/ 	.word	index@(_ZN10imp_picard21moments_kernel_doubleEPKdS1_iidPdS2_S2_)
        /*0008*/ 	.word	0x0000001f


	//----- nvinfo : EIATTR_FRAME_SIZE
	.align		4
.L_1:
        /*000c*/ 	.byte	0x04, 0x11
        /*000e*/ 	.short	(.L_3 - .L_2)
	.align		4
.L_2:
        /*0010*/ 	.word	index@($__internal_2_$__cuda_sm20_div_rn_f64_full)
        /*0014*/ 	.word	0x00000000


	//----- nvinfo : EIATTR_FRAME_SIZE
	.align		4
.L_3:
        /*0018*/ 	.byte	0x04, 0x11
        /*001a*/ 	.short	(.L_5 - .L_4)
	.align		4
.L_4:
        /*001c*/ 	.word	index@(_ZN10imp_picard21moments_kernel_doubleEPKdS1_iidPdS2_S2_)
        /*0020*/ 	.word	0x00000000


	//----- nvinfo : EIATTR_REGCOUNT
	.align		4
.L_5:
        /*0024*/ 	.byte	0x04, 0x2f
        /*0026*/ 	.short	(.L_7 - .L_6)
	.align		4
.L_6:
        /*0028*/ 	.word	index@(_ZN10imp_picard26build_system_kernel_doubleEPKdS1_S1_S1_S1_iiiddddPdS2_S2_S2_)
        /*002c*/ 	.word	0x00000020


	//----- nvinfo : EIATTR_FRAME_SIZE
	.align		4
.L_7:
        /*0030*/ 	.byte	0x04, 0x11
        /*0032*/ 	.short	(.L_9 - .L_8)
	.align		4
.L_8:
        /*0034*/ 	.word	index@($__internal_1_$__cuda_sm20_drsqrt_f64_slowpath_v2)
        /*0038*/ 	.word	0x00000000


	//----- nvinfo : EIATTR_FRAME_SIZE
	.align		4
.L_9:
        /*003c*/ 	.byte	0x04, 0x11
        /*003e*/ 	.short	(.L_11 - .L_10)
	.align		4
.L_10:
        /*0040*/ 	.word	index@($__internal_0_$__cuda_sm20_div_rn_f64_full)
        /*0044*/ 	.word	0x00000000


	//----- nvinfo : EIATTR_FRAME_SIZE
	.align		4
.L_11:
        /*0048*/ 	.byte	0x04, 0x11
        /*004a*/ 	.short	(.L_13 - .L_12)
	.align		4
.L_12:
        /*004c*/ 	.word	index@(_ZN10imp_picard26build_system_kernel_doubleEPKdS1_S1_S1_S1_iiiddddPdS2_S2_S2_)
        /*0050*/ 	.word	0x00000000


	//----- nvinfo : EIATTR_REGCOUNT
	.align		4
.L_13:
        /*0054*/ 	.byte	0x04, 0x2f
        /*0056*/ 	.short	(.L_15 - .L_14)
	.align		4
.L_14:
        /*0058*/ 	.word	index@(_ZN10imp_picard34scatter_and_residual_kernel_doubleEPKdS1_iiiPdS2_)
        /*005c*/ 	.word	0x00000014


	//----- nvinfo : EIATTR_FRAME_SIZE
	.align		4
.L_15:
        /*0060*/ 	.byte	0x04, 0x11
        /*0062*/ 	.short	(.L_17 - .L_16)
	.align		4
.L_16:
        /*0064*/ 	.word	index@(_ZN10imp_picard34scatter_and_residual_kernel_doubleEPKdS1_iiiPdS2_)
        /*0068*/ 	.word	0x00000000


	//----- nvinfo : EIATTR_MIN_STACK_SIZE
	.align		4
.L_17:
        /*006c*/ 	.byte	0x04, 0x12
        /*006e*/ 	.short	(.L_19 - .L_18)
	.align		4
.L_18:
        /*0070*/ 	.word	index@(_ZN10imp_picard34scatter_and_residual_kernel_doubleEPKdS1_iiiPdS2_)
        /*0074*/ 	.word	0x00000000


	//----- nvinfo : EIATTR_MIN_STACK_SIZE
	.align		4
.L_19:
        /*0078*/ 	.byte	0x04, 0x12
        /*007a*/ 	.short	(.L_21 - .L_20)
	.align		4
.L_20:
        /*007c*/ 	.word	index@(_ZN10imp_picard26build_system_kernel_doubleEPKdS1_S1_S1_S1_iiiddddPdS2_S2_S2_)
        /*0080*/ 	.word	0x00000000


	//----- nvinfo : EIATTR_MIN_STACK_SIZE
	.align		4
.L_21:
        /*0084*/ 	.byte	0x04, 0x12
        /*0086*/ 	.short	(.L_23 - .L_22)
	.align		4
.L_22:
        /*0088*/ 	.word	index@(_ZN10imp_picard21moments_kernel_doubleEPKdS1_iidPdS2_S2_)
        /*008c*/ 	.word	0x00000000
.L_23:


//--------------------- .nv.compat                --------------------------
	.section	.nv.compat,"",@"SHT_CUDA_COMPAT_INFO"
	.align	4
        /*0000*/ 	.byte	0x02, 0x09, 0x00, 0x00, 0x02, 0x02, 0x01, 0x00, 0x02, 0x05, 0x05, 0x00, 0x03, 0x07, 0x01, 0x01
        /*0010*/ 	.byte	0x02, 0x03, 0x00, 0x00, 0x02, 0x06, 0x01, 0x00, 0x04, 0x0b, 0x08, 0x00, 0x01, 0x00, 0x00, 0x00
        /*0020*/ 	.byte	0x00, 0x00, 0x00, 0x00


//--------------------- .nv.info._ZN10imp_picard34scatter_and_residual_kernel_doubleEPKdS1_iiiPdS2_ --------------------------
	.section	.nv.info._ZN10imp_picard34scatter_and_residual_kernel_doubleEPKdS1_iiiPdS2_,"",@"SHT_CUDA_INFO"
	.sectionflags	@""
	.align	4


	//----- nvinfo : EIATTR_CUDA_API_VERSION
	.align		4
        /*0000*/ 	.byte	0x04, 0x37
        /*0002*/ 	.short	(.L_25 - .L_24)
.L_24:
        /*0004*/ 	.word	0x00000082


	//----- nvinfo : EIATTR_KPARAM_INFO
	.align		4
.L_25:
        /*0008*/ 	.byte	0x04, 0x17
        /*000a*/ 	.short	(.L_27 - .L_26)
.L_26:
        /*000c*/ 	.word	0x00000000
        /*0010*/ 	.short	0x0006
        /*0012*/ 	.short	0x0028
        /*0014*/ 	.byte	0x00, 0xf5, 0x21, 0x00


	//----- nvinfo : EIATTR_KPARAM_INFO
	.align		4
.L_27:
        /*0018*/ 	.byte	0x04, 0x17
        /*001a*/ 	.short	(.L_29 - .L_28)
.L_28:
        /*001c*/ 	.word	0x00000000
        /*0020*/ 	.short	0x0005
        /*0022*/ 	.short	0x0020
        /*0024*/ 	.byte	0x00, 0xf5, 0x21, 0x00


	//----- nvinfo : EIATTR_KPARAM_INFO
	.align		4
.L_29:
        /*0028*/ 	.byte	0x04, 0x17
        /*002a*/ 	.short	(.L_31 - .L_30)
.L_30:
        /*002c*/ 	.word	0x00000000
        /*0030*/ 	.short	0x0004
        /*0032*/ 	.short	0x0018
        /*0034*/ 	.byte	0x00, 0xf0, 0x11, 0x00


	//----- nvinfo : EIATTR_KPARAM_INFO
	.align		4
.L_31:
        /*0038*/ 	.byte	0x04, 0x17
        /*003a*/ 	.short	(.L_33 - .L_32)
.L_32:
        /*003c*/ 	.word	0x00000000
        /*0040*/ 	.short	0x0003
        /*0042*/ 	.short	0x0014
        /*0044*/ 	.byte	0x00, 0xf0, 0x11, 0x00


	//----- nvinfo : EIATTR_KPARAM_INFO
	.align		4
.L_33:
        /*0048*/ 	.byte	0x04, 0x17
        /*004a*/ 	.short	(.L_35 - .L_34)
.L_34:
        /*004c*/ 	.word	0x00000000
        /*0050*/ 	.short	0x0002
        /*0052*/ 	.short	0x0010
        /*0054*/ 	.byte	0x00, 0xf0, 0x11, 0x00


	//----- nvinfo : EIATTR_KPARAM_INFO
	.align		4
.L_35:
        /*0058*/ 	.byte	0x04, 0x17
        /*005a*/ 	.short	(.L_37 - .L_36)
.L_36:
        /*005c*/ 	.word	0x00000000
        /*0060*/ 	.short	0x0001
        /*0062*/ 	.short	0x0008
        /*0064*/ 	.byte	0x00, 0xf5, 0x21, 0x00


	//----- nvinfo : EIATTR_KPARAM_INFO
	.align		4
.L_37:
        /*0068*/ 	.byte	0x04, 0x17
        /*006a*/ 	.short	(.L_39 - .L_38)
.L_38:
        /*006c*/ 	.word	0x00000000
        /*0070*/ 	.short	0x0000
        /*0072*/ 	.short	0x0000
        /*0074*/ 	.byte	0x00, 0xf5, 0x21, 0x00


	//----- nvinfo : EIATTR_SPARSE_MMA_MASK
	.align		4
.L_39:
        /*0078*/ 	.byte	0x03, 0x50
        /*007a*/ 	.short	0x0000


	//----- nvinfo : EIATTR_MAXREG_COUNT
	.align		4
        /*007c*/ 	.byte	0x03, 0x1b
        /*007e*/ 	.short	0x00ff


	//----- nvinfo : EIATTR_MERCURY_ISA_VERSION
	.align		4
        /*0080*/ 	.byte	0x03, 0x5f
        /*0082*/ 	.short	0x0101


	//----- nvinfo : EIATTR_VRC_CTA_INIT_COUNT
	.align		4
        /*0084*/ 	.byte	0x02, 0x4a
	.zero		1
	.zero		1


	//----- nvinfo : EIATTR_EXIT_INSTR_OFFSETS
	.align		4
        /*0088*/ 	.byte	0x04, 0x1c
        /*008a*/ 	.short	(.L_41 - .L_40)


	//   ....[0]....
.L_40:
        /*008c*/ 	.word	0x00000090


	//   ....[1]....
        /*0090*/ 	.word	0x000004d0


	//   ....[2]....
        /*0094*/ 	.word	0x00000570


	//----- nvinfo : EIATTR_CRS_STACK_SIZE
	.align		4
.L_41:
        /*0098*/ 	.byte	0x04, 0x1e
        /*009a*/ 	.short	(.L_43 - .L_42)
.L_42:
        /*009c*/ 	.word	0x00000000


	//----- nvinfo : EIATTR_CBANK_PARAM_SIZE
	.align		4
.L_43:
        /*00a0*/ 	.byte	0x03, 0x19
        /*00a2*/ 	.short	0x0030


	//----- nvinfo : EIATTR_PARAM_CBANK
	.align		4
        /*00a4*/ 	.byte	0x04, 0x0a
        /*00a6*/ 	.short	(.L_45 - .L_44)
	.align		4
.L_44:
        /*00a8*/ 	.word	index@(.nv.constant0._ZN10imp_picard34scatter_and_residual_kernel_doubleEPKdS1_iiiPdS2_)
        /*00ac*/ 	.short	0x0380
        /*00ae*/ 	.short	0x0030


	//----- nvinfo : EIATTR_SW_WAR
	.align		4
.L_45:
        /*00b0*/ 	.byte	0x04, 0x36
        /*00b2*/ 	.short	(.L_47 - .L_46)
.L_46:
        /*00b4*/ 	.word	0x00000008
.L_47:


//--------------------- .nv.info._ZN10imp_picard26build_system_kernel_doubleEPKdS1_S1_S1_S1_iiiddddPdS2_S2_S2_ --------------------------
	.section	.nv.info._ZN10imp_picard26build_system_kernel_doubleEPKdS1_S1_S1_S1_iiiddddPdS2_S2_S2_,"",@"SHT_CUDA_INFO"
	.sectionflags	@""
	.align	4


	//----- nvinfo : EIATTR_CUDA_API_VERSION
	.align		4
        /*0000*/ 	.byte	0x04, 0x37
        /*0002*/ 	.short	(.L_49 - .L_48)
.L_48:
        /*0004*/ 	.word	0x00000082


	//----- nvinfo : EIATTR_KPARAM_INFO
	.align		4
.L_49:
        /*0008*/ 	.byte	0x04, 0x17
        /*000a*/ 	.short	(.L_51 - .L_50)
.L_50:
        /*000c*/ 	.word	0x00000000
        /*0010*/ 	.short	0x000f
        /*0012*/ 	.short	0x0070
        /*0014*/ 	.byte	0x00, 0xf5, 0x21, 0x00


	//----- nvinfo : EIATTR_KPARAM_INFO
	.align		4
.L_51:
        /*0018*/ 	.byte	0x04, 0x17
        /*001a*/ 	.short	(.L_53 - .L_52)
.L_52:
        /*001c*/ 	.word	0x00000000
        /*0020*/ 	.short	0x000e
        /*0022*/ 	.short	0x0068
        /*0024*/ 	.byte	0x00, 0xf5, 0x21, 0x00


	//----- nvinfo : EIATTR_KPARAM_INFO
	.align		4
.L_53:
        /*0028*/ 	.byte	0x04, 0x17
        /*002a*/ 	.short	(.L_55 - .L_54)
.L_54:
        /*002c*/ 	.word	0x00000000
        /*0030*/ 	.short	0x000d
        /*0032*/ 	.short	0x0060
        /*0034*/ 	.byte	0x00, 0xf5, 0x21, 0x00


	//----- nvinfo : EIATTR_KPARAM_INFO
	.align		4
.L_55:
        /*0038*/ 	.byte	0x04, 0x17
        /*003a*/ 	.short	(.L_57 - .L_56)
.L_56:
        /*003c*/ 	.word	0x00000000
        /*0040*/ 	.short	0x000c
        /*0042*/ 	.short	0x0058
        /*0044*/ 	.byte	0x00, 0xf5, 0x21, 0x00


	//----- nvinfo : EIATTR_KPARAM_INFO
	.align		4
.L_57:
        /*0048*/ 	.byte	0x04, 0x17
        /*004a*/ 	.short	(.L_59 - .L_58)
.L_58:
        /*004c*/ 	.word	0x00000000
        /*0050*/ 	.short	0x000b
        /*0052*/ 	.short	0x0050
        /*0054*/ 	.byte	0x00, 0xf0, 0x21, 0x00


	//----- nvinfo : EIATTR_KPARAM_INFO
	.align		4
.L_59:
        /*0058*/ 	.byte	0x04, 0x17
        /*005a*/ 	.short	(.L_61 - .L_60)
.L_60:
        /*005c*/ 	.word	0x00000000
        /*0060*/ 	.short	0x000a
        /*0062*/ 	.short	0x0048
        /*0064*/ 	.byte	0x00, 0xf0, 0x21, 0x00


	//----- nvinfo : EIATTR_KPARAM_INFO
	.align		4
.L_61:
        /*0068*/ 	.byte	0x04, 0x17
        /*006a*/ 	.short	(.L_63 - .L_62)
.L_62:
        /*006c*/ 	.word	0x00000000
        /*0070*/ 	.short	0x0009
        /*0072*/ 	.short	0x0040
        /*0074*/ 	.byte	0x00, 0xf0, 0x21, 0x00


	//----- nvinfo : EIATTR_KPARAM_INFO
	.align		4
.L_63:
        /*0078*/ 	.byte	0x04, 0x17
        /*007a*/ 	.short	(.L_65 - .L_64)
.L_64:
        /*007c*/ 	.word	0x00000000
        /*0080*/ 	.short	0x0008
        /*0082*/ 	.short	0x0038
        /*0084*/ 	.byte	0x00, 0xf0, 0x21, 0x00


	//----- nvinfo : EIATTR_KPARAM_INFO
	.align		4
.L_65:
        /*0088*/ 	.byte	0x04, 0x17
        /*008a*/ 	.short	(.L_67 - .L_66)
.L_66:
        /*008c*/ 	.word	0x00000000
        /*0090*/ 	.short	0x0007
        /*0092*/ 	.short	0x0030
        /*0094*/ 	.byte	0x00, 0xf0, 0x11, 0x00


	//----- nvinfo : EIATTR_KPARAM_INFO
	.align		4
.L_67:
        /*0098*/ 	.byte	0x04, 0x17
        /*009a*/ 	.short	(.L_69 - .L_68)
.L_68:
        /*009c*/ 	.word	0x00000000
        /*00a0*/ 	.short	0x0006
        /*00a2*/ 	.short	0x002c
        /*00a4*/ 	.byte	0x00, 0xf0, 0x11, 0x00


	//----- nvinfo : EIATTR_KPARAM_INFO
	.align		4
.L_69:
        /*00a8*/ 	.byte	0x04, 0x17
        /*00aa*/ 	.short	(.L_71 - .L_70)
.L_70:
        /*00ac*/ 	.word	0x00000000
        /*00b0*/ 	.short	0x0005
        /*00b2*/ 	.short	0x0028
        /*00b4*/ 	.byte	0x00, 0xf0, 0x11, 0x00


	//----- nvinfo : EIATTR_KPARAM_INFO
	.align		4
.L_71:
        /*00b8*/ 	.byte	0x04, 0x17
        /*00ba*/ 	.short	(.L_73 - .L_72)
.L_72:
        /*00bc*/ 	.word	0x00000000
        /*00c0*/ 	.short	0x0004
        /*00c2*/ 	.short	0x0020
        /*00c4*/ 	.byte	0x00, 0xf5, 0x21, 0x00


	//----- nvinfo : EIATTR_KPARAM_INFO
	.align		4
.L_73:
        /*00c8*/ 	.byte	0x04, 0x17
        /*00ca*/ 	.short	(.L_75 - .L_74)
.L_74:
        /*00cc*/ 	.word	0x00000000
        /*00d0*/ 	.short	0x0003
        /*00d2*/ 	.short	0x0018
        /*00d4*/ 	.byte	0x00, 0xf5, 0x21, 0x00


	//----- nvinfo : EIATTR_KPARAM_INFO
	.align		4
.L_75:
        /*00d8*/ 	.byte	0x04, 0x17
        /*00da*/ 	.short	(.L_77 - .L_76)
.L_76:
        /*00dc*/ 	.word	0x00000000
        /*00e0*/ 	.short	0x0002
        /*00e2*/ 	.short	0x0010
        /*00e4*/ 	.byte	0x00, 0xf5, 0x21, 0x00


	//----- nvinfo : EIATTR_KPARAM_INFO
	.align		4
.L_77:
        /*00e8*/ 	.byte	0x04, 0x17
        /*00ea*/ 	.short	(.L_79 - .L_78)
.L_78:
        /*00ec*/ 	.word	0x00000000
        /*00f0*/ 	.short	0x0001
        /*00f2*/ 	.short	0x0008
        /*00f4*/ 	.byte	0x00, 0xf5, 0x21, 0x00


	//----- nvinfo : EIATTR_KPARAM_INFO
	.align		4
.L_79:
        /*00f8*/ 	.byte	0x04, 0x17
        /*00fa*/ 	.short	(.L_81 - .L_80)
.L_80:
        /*00fc*/ 	.word	0x00000000
        /*0100*/ 	.short	0x0000
        /*0102*/ 	.short	0x0000
        /*0104*/ 	.byte	0x00, 0xf5, 0x21, 0x00


	//----- nvinfo : EIATTR_SPARSE_MMA_MASK
	.align		4
.L_81:
        /*0108*/ 	.byte	0x03, 0x50
        /*010a*/ 	.short	0x0000


	//----- nvinfo : EIATTR_MAXREG_COUNT
	.align		4
        /*010c*/ 	.byte	0x03, 0x1b
        /*010e*/ 	.short	0x00ff


	//----- nvinfo : EIATTR_MERCURY_ISA_VERSION
	.align		4
        /*0110*/ 	.byte	0x03, 0x5f
        /*0112*/ 	.short	0x0101


	//----- nvinfo : EIATTR_VRC_CTA_INIT_COUNT
	.align		4
        /*0114*/ 	.byte	0x02, 0x4a
	.zero		1
	.zero		1


	//----- nvinfo : EIATTR_EXIT_INSTR_OFFSETS
	.align		4
        /*0118*/ 	.byte	0x04, 0x1c
        /*011a*/ 	.short	(.L_83 - .L_82)


	//   ....[0]....
.L_82:
        /*011c*/ 	.word	0x00000040


	//   ....[1]....
        /*0120*/ 	.word	0x000000b0


	//   ....[2]....
        /*0124*/ 	.word	0x00001270


	//----- nvinfo : EIATTR_CRS_STACK_SIZE
	.align		4
.L_83:
        /*0128*/ 	.byte	0x04, 0x1e
        /*012a*/ 	.short	(.L_85 - .L_84)
.L_84:
        /*012c*/ 	.word	0x00000000


	//----- nvinfo : EIATTR_CBANK_PARAM_SIZE
	.align		4
.L_85:
        /*0130*/ 	.byte	0x03, 0x19
        /*0132*/ 	.short	0x0078


	//----- nvinfo : EIATTR_PARAM_CBANK
	.align		4
        /*0134*/ 	.byte	0x04, 0x0a
        /*0136*/ 	.short	(.L_87 - .L_86)
	.align		4
.L_86:
        /*0138*/ 	.word	index@(.nv.constant0._ZN10imp_picard26build_system_kernel_doubleEPKdS1_S1_S1_S1_iiiddddPdS2_S2_S2_)
        /*013c*/ 	.short	0x0380
        /*013e*/ 	.short	0x0078


	//----- nvinfo : EIATTR_SW_WAR
	.align		4
.L_87:
        /*0140*/ 	.byte	0x04, 0x36
        /*0142*/ 	.short	(.L_89 - .L_88)
.L_88:
        /*0144*/ 	.word	0x00000008
.L_89:


//--------------------- .nv.info._ZN10imp_picard21moments_kernel_doubleEPKdS1_iidPdS2_S2_ --------------------------
	.section	.nv.info._ZN10imp_picard21moments_kernel_doubleEPKdS1_iidPdS2_S2_,"",@"SHT_CUDA_INFO"
	.sectionflags	@""
	.align	4


	//----- nvinfo : EIATTR_CUDA_API_VERSION
	.align		4
        /*0000*/ 	.byte	0x04, 0x37
        /*0002*/ 	.short	(.L_91 - .L_90)
.L_90:
        /*0004*/ 	.word	0x00000082


	//----- nvinfo : EIATTR_KPARAM_INFO
	.align		4
.L_91:
        /*0008*/ 	.byte	0x04, 0x17
        /*000a*/ 	.short	(.L_93 - .L_92)
.L_92:
        /*000c*/ 	.word	0x00000000
        /*0010*/ 	.short	0x0007
        /*0012*/ 	.short	0x0030
        /*0014*/ 	.byte	0x00, 0xf5, 0x21, 0x00


	//----- nvinfo : EIATTR_KPARAM_INFO
	.align		4
.L_93:
        /*0018*/ 	.byte	0x04, 0x17
        /*001a*/ 	.short	(.L_95 - .L_94)
.L_94:
        /*001c*/ 	.word	0x00000000
        /*0020*/ 	.short	0x0006
        /*0022*/ 	.short	0x0028
        /*0024*/ 	.byte	0x00, 0xf5, 0x21, 0x00


	//----- nvinfo : EIATTR_KPARAM_INFO
	.align		4
.L_95:
        /*0028*/ 	.byte	0x04, 0x17
        /*002a*/ 	.short	(.L_97 - .L_96)
.L_96:
        /*002c*/ 	.word	0x00000000
        /*0030*/ 	.short	0x0005
        /*0032*/ 	.short	0x0020
        /*0034*/ 	.byte	0x00, 0xf5, 0x21, 0x00


	//----- nvinfo : EIATTR_KPARAM_INFO
	.align		4
.L_97:
        /*0038*/ 	.byte	0x04, 0x17
        /*003a*/ 	.short	(.L_99 - .L_98)
.L_98:
        /*003c*/ 	.word	0x00000000
        /*0040*/ 	.short	0x0004
        /*0042*/ 	.short	0x0018
        /*0044*/ 	.byte	0x00, 0xf0, 0x21, 0x00


	//----- nvinfo : EIATTR_KPARAM_INFO
	.align		4
.L_99:
        /*0048*/ 	.byte	0x04, 0x17
        /*004a*/ 	.short	(.L_101 - .L_100)
.L_100:
        /*004c*/ 	.word	0x00000000
        /*0050*/ 	.short	0x0003
        /*0052*/ 	.short	0x0014
        /*0054*/ 	.byte	0x00, 0xf0, 0x11, 0x00


	//----- nvinfo : EIATTR_KPARAM_INFO
	.align		4
.L_101:
        /*0058*/ 	.byte	0x04, 0x17
        /*005a*/ 	.short	(.L_103 - .L_102)
.L_102:
        /*005c*/ 	.word	0x00000000
        /*0060*/ 	.short	0x0002
        /*0062*/ 	.short	0x0010
        /*0064*/ 	.byte	0x00, 0xf0, 0x11, 0x00


	//----- nvinfo : EIATTR_KPARAM_INFO
	.align		4
.L_103:
        /*0068*/ 	.byte	0x04, 0x17
        /*006a*/ 	.short	(.L_105 - .L_104)
.L_104:
        /*006c*/ 	.word	0x00000000
        /*0070*/ 	.short	0x0001
        /*0072*/ 	.short	0x0008
        /*0074*/ 	.byte	0x00, 0xf5, 0x21, 0x00


	//----- nvinfo : EIATTR_KPARAM_INFO
	.align		4
.L_105:
        /*0078*/ 	.byte	0x04, 0x17
        /*007a*/ 	.short	(.L_107 - .L_106)
.L_106:
        /*007c*/ 	.word	0x00000000
        /*0080*/ 	.short	0x0000
        /*0082*/ 	.short	0x0000
        /*0084*/ 	.byte	0x00, 0xf5, 0x21, 0x00


	//----- nvinfo : EIATTR_SPARSE_MMA_MASK
	.align		4
.L_107:
        /*0088*/ 	.byte	0x03, 0x50
        /*008a*/ 	.short	0x0000


	//----- nvinfo : EIATTR_MAXREG_COUNT
	.align		4
        /*008c*/ 	.byte	0x03, 0x1b
        /*008e*/ 	.short	0x00ff


	//----- nvinfo : EIATTR_NUM_BARRIERS
	.align		4
        /*0090*/ 	.byte	0x02, 0x4c
        /*0092*/ 	.byte	0x01
	.zero		1


	//----- nvinfo : EIATTR_MERCURY_ISA_VERSION
	.align		4
        /*0094*/ 	.byte	0x03, 0x5f
        /*0096*/ 	.short	0x0101


	//----- nvinfo : EIATTR_VRC_CTA_INIT_COUNT
	.align		4
        /*0098*/ 	.byte	0x02, 0x4a
	.zero		1
	.zero		1


	//----- nvinfo : EIATTR_EXIT_INSTR_OFFSETS
	.align		4
        /*009c*/ 	.byte	0x04, 0x1c
        /*009e*/ 	.short	(.L_109 - .L_108)


	//   ....[0]....
.L_108:
        /*00a0*/ 	.word	0x00000040


	//   ....[1]....
        /*00a4*/ 	.word	0x000004a0


	//   ....[2]....
        /*00a8*/ 	.word	0x00000a30


	//----- nvinfo : EIATTR_CRS_STACK_SIZE
	.align		4
.L_109:
        /*00ac*/ 	.byte	0x04, 0x1e
        /*00ae*/ 	.short	(.L_111 - .L_110)
.L_110:
        /*00b0*/ 	.word	0x00000000


	//----- nvinfo : EIATTR_CBANK_PARAM_SIZE
	.align		4
.L_111:
        /*00b4*/ 	.byte	0x03, 0x19
        /*00b6*/ 	.short	0x0038


	//----- nvinfo : EIATTR_PARAM_CBANK
	.align		4
        /*00b8*/ 	.byte	0x04, 0x0a
        /*00ba*/ 	.short	(.L_113 - .L_112)
	.align		4
.L_112:
        /*00bc*/ 	.word	index@(.nv.constant0._ZN10imp_picard21moments_kernel_doubleEPKdS1_iidPdS2_S2_)
        /*00c0*/ 	.short	0x0380
        /*00c2*/ 	.short	0x0038


	//----- nvinfo : EIATTR_SW_WAR
	.align		4
.L_113:
        /*00c4*/ 	.byte	0x04, 0x36
        /*00c6*/ 	.short	(.L_115 - .L_114)
.L_114:
        /*00c8*/ 	.word	0x00000008
.L_115:


//--------------------- .nv.callgraph             --------------------------
	.section	.nv.callgraph,"",@"SHT_CUDA_CALLGRAPH"
	.align	4
	.sectionentsize	8
	.align		4
        /*0000*/ 	.word	0x00000000
	.align		4
        /*0004*/ 	.word	0xffffffff
	.align		4
        /*0008*/ 	.word	0x00000000
	.align		4
        /*000c*/ 	.word	0xfffffffe
	.align		4
        /*0010*/ 	.word	0x00000000
	.align		4
        /*0014*/ 	.word	0xfffffffd
	.align		4
        /*0018*/ 	.word	0x00000000
	.align		4
        /*001c*/ 	.word	0xfffffffc


//--------------------- .text._ZN10imp_picard34scatter_and_residual_kernel_doubleEPKdS1_iiiPdS2_ --------------------------
	.section	.text._ZN10imp_picard34scatter_and_residual_kernel_doubleEPKdS1_iiiPdS2_,"ax",@progbits
	.align	128
        .global         _ZN10imp_picard34scatter_and_residual_kernel_doubleEPKdS1_iiiPdS2_
        .type           _ZN10imp_picard34scatter_and_residual_kernel_doubleEPKdS1_iiiPdS2_,@function
        .size           _ZN10imp_picard34scatter_and_residual_kernel_doubleEPKdS1_iiiPdS2_,(.L_x_48 - _ZN10imp_picard34scatter_and_residual_kernel_doubleEPKdS1_iiiPdS2_)
        .other          _ZN10imp_picard34scatter_and_residual_kernel_doubleEPKdS1_iiiPdS2_,@"STO_CUDA_ENTRY STV_DEFAULT"
_ZN10imp_picard34scatter_and_residual_kernel_doubleEPKdS1_iiiPdS2_:
.text._ZN10imp_picard34scatter_and_residual_kernel_doubleEPKdS1_iiiPdS2_:
[----:B------:R-:W-:Y:S01]  /*0000*/  LDC R1, c[0x0][0x37c] ;  /* 0x0000df00ff017b82 */ /* 0x000fe20000000800 */
[----:B------:R-:W0:Y:S07]  /*0010*/  S2R R5, SR_TID.X ;  /* 0x0000000000057919 */ /* 0x000e2e0000002100 */
[----:B------:R-:W0:Y:S01]  /*0020*/  S2UR UR4, SR_CTAID.X ;  /* 0x00000000000479c3 */ /* 0x000e220000002500 */
[----:B------:R-:W1:Y:S07]  /*0030*/  LDCU UR5, c[0x0][0x398] ;  /* 0x00007300ff0577ac */ /* 0x000e6e0008000800 */
[----:B------:R-:W0:Y:S08]  /*0040*/  LDC R2, c[0x0][0x360] ;  /* 0x0000d800ff027b82 */ /* 0x000e300000000800 */
[----:B------:R-:W1:Y:S01]  /*0050*/  LDC R3, c[0x0][0x394] ;  /* 0x0000e500ff037b82 */ /* 0x000e620000000800 */
[----:B0-----:R-:W-:-:S02]  /*0060*/  IMAD R2, R2, UR4, R5 ;  /* 0x0000000402027c24 */ /* 0x001fc4000f8e0205 */
[----:B-1----:R-:W-:-:S05]  /*0070*/  IMAD R5, R3, UR5, RZ ;  /* 0x0000000503057c24 */ /* 0x002fca000f8e02ff */
[----:B------:R-:W-:-:S13]  /*0080*/  ISETP.GE.AND P0, PT, R2, R5, PT ;  /* 0x000000050200720c */ /* 0x000fda0003f06270 */
[----:B------:R-:W-:Y:S05]  /*0090*/  @P0 EXIT ;  /* 0x000000000000094d */ /* 0x000fea0003800000 */
[----:B------:R-:W-:Y:S01]  /*00a0*/  IABS R6, R3 ;  /* 0x0000000300067213 */ /* 0x000fe20000000000 */
[----:B------:R-:W0:Y:S01]  /*00b0*/  LDCU.64 UR6, c[0x0][0x358] ;  /* 0x00006b00ff0677ac */ /* 0x000e220008000a00 */
[----:B------:R-:W-:Y:S01]  /*00c0*/  IABS R8, R2 ;  /* 0x0000000200087213 */ /* 0x000fe20000000000 */
[----:B------:R-:W1:Y:S01]  /*00d0*/  LDC.64 R10, c[0x0][0x380] ;  /* 0x0000e000ff0a7b82 */ /* 0x000e620000000a00 */
[----:B------:R-:W2:Y:S07]  /*00e0*/  I2F.RP R0, R6 ;  /* 0x0000000600007306 */ /* 0x000eae0000209400 */
[----:B------:R-:W3:Y:S01]  /*00f0*/  LDC.64 R12, c[0x0][0x3a0] ;  /* 0x0000e800ff0c7b82 */ /* 0x000ee20000000a00 */
[----:B--2---:R-:W2:Y:S02]  /*0100*/  MUFU.RCP R0, R0 ;  /* 0x0000000000007308 */ /* 0x004ea40000001000 */
[----:B--2---:R-:W-:-:S06]  /*0110*/  IADD3 R4, PT, PT, R0, 0xffffffe, RZ ;  /* 0x0ffffffe00047810 */ /* 0x004fcc0007ffe0ff */
[----:B------:R2:W4:Y:S02]  /*0120*/  F2I.FTZ.U32.TRUNC.NTZ R5, R4 ;  /* 0x0000000400057305 */ /* 0x000524000021f000 */
[----:B--2---:R-:W-:Y:S02]  /*0130*/  HFMA2 R4, -RZ, RZ, 0, 0 ;  /* 0x00000000ff047431 */ /* 0x004fe400000001ff */
[----:B----4-:R-:W-:-:S04]  /*0140*/  IMAD.MOV R7, RZ, RZ, -R5 ;  /* 0x000000ffff077224 */ /* 0x010fc800078e0a05 */
[----:B------:R-:W-:-:S04]  /*0150*/  IMAD R7, R7, R6, RZ ;  /* 0x0000000607077224 */ /* 0x000fc800078e02ff */
[----:B------:R-:W-:Y:S01]  /*0160*/  IMAD.HI.U32 R5, R5, R7, R4 ;  /* 0x0000000705057227 */ /* 0x000fe200078e0004 */
[----:B------:R-:W-:-:S03]  /*0170*/  LOP3.LUT R4, R2, R3, RZ, 0x3c, !PT ;  /* 0x0000000302047212 */ /* 0x000fc600078e3cff */
[----:B------:R-:W-:Y:S01]  /*0180*/  IMAD.MOV.U32 R7, RZ, RZ, R8 ;  /* 0x000000ffff077224 */ /* 0x000fe200078e0008 */
[----:B------:R-:W-:-:S03]  /*0190*/  ISETP.GE.AND P1, PT, R4, RZ, PT ;  /* 0x000000ff0400720c */ /* 0x000fc60003f26270 */
[----:B------:R-:W-:-:S05]  /*01a0*/  IMAD.HI.U32 R0, R5, R7, RZ ;  /* 0x0000000705007227 */ /* 0x000fca00078e00ff */
[----:B------:R-:W-:-:S05]  /*01b0*/  IADD3 R5, PT, PT, -R0, RZ, RZ ;  /* 0x000000ff00057210 */ /* 0x000fca0007ffe1ff */
[----:B------:R-:W-:-:S05]  /*01c0*/  IMAD R5, R6, R5, R7 ;  /* 0x0000000506057224 */ /* 0x000fca00078e0207 */
[----:B------:R-:W-:-:S13]  /*01d0*/  ISETP.GT.U32.AND P2, PT, R6, R5, PT ;  /* 0x000000050600720c */ /* 0x000fda0003f44070 */
[----:B------:R-:W-:Y:S01]  /*01e0*/  @!P2 IMAD.IADD R5, R5, 0x1, -R6 ;  /* 0x000000010505a824 */ /* 0x000fe200078e0a06 */
[----:B------:R-:W-:Y:S02]  /*01f0*/  @!P2 IADD3 R0, PT, PT, R0, 0x1, RZ ;  /* 0x000000010000a810 */ /* 0x000fe40007ffe0ff */
[----:B------:R-:W-:Y:S02]  /*0200*/  ISETP.NE.AND P2, PT, R3, RZ, PT ;  /* 0x000000ff0300720c */ /* 0x000fe40003f45270 */
[----:B------:R-:W-:Y:S02]  /*0210*/  ISETP.GE.U32.AND P0, PT, R5, R6, PT ;  /* 0x000000060500720c */ /* 0x000fe40003f06070 */
[----:B------:R-:W2:Y:S11]  /*0220*/  LDC.64 R6, c[0x0][0x388] ;  /* 0x0000e200ff067b82 */ /* 0x000eb60000000a00 */
[----:B------:R-:W-:-:S05]  /*0230*/  @P0 IADD3 R0, PT, PT, R0, 0x1, RZ ;  /* 0x0000000100000810 */ /* 0x000fca0007ffe0ff */
[----:B------:R-:W-:Y:S01]  /*0240*/  @!P1 IMAD.MOV R0, RZ, RZ, -R0 ;  /* 0x000000ffff009224 */ /* 0x000fe200078e0a00 */
[----:B------:R-:W-:-:S04]  /*0250*/  @!P2 LOP3.LUT R0, RZ, R3, RZ, 0x33, !PT ;  /* 0x00000003ff00a212 */ /* 0x000fc800078e33ff */
[----:B------:R-:W-:-:S05]  /*0260*/  IADD3 R4, PT, PT, -R0, RZ, RZ ;  /* 0x000000ff00047210 */ /* 0x000fca0007ffe1ff */
[----:B------:R-:W-:-:S04]  /*0270*/  IMAD R2, R3, R4, R2 ;  /* 0x0000000403027224 */ /* 0x000fc800078e0202 */
[----:B------:R-:W-:-:S04]  /*0280*/  IMAD R5, R2, UR5, R0 ;  /* 0x0000000502057c24 */ /* 0x000fc8000f8e0200 */
[----:B--2---:R-:W-:-:S05]  /*0290*/  IMAD.WIDE R6, R5, 0x8, R6 ;  /* 0x0000000805067825 */ /* 0x004fca00078e0206 */
[----:B0-----:R-:W2:Y:S01]  /*02a0*/  LDG.E.64.CONSTANT R8, desc[UR6][R6.64] ;  /* 0x0000000606087981 */ /* 0x001ea2000c1e9b00 */
[----:B------:R-:W-:Y:S01]  /*02b0*/  IMAD R3, R0, R3, R3 ;  /* 0x0000000300037224 */ /* 0x000fe200078e0203 */
[----:B------:R-:W0:Y:S04]  /*02c0*/  LDC.64 R14, c[0x0][0x3a8] ;  /* 0x0000ea00ff0e7b82 */ /* 0x000e280000000a00 */
[----:B------:R-:W-:-:S05]  /*02d0*/  IADD3 R3, PT, PT, R2, R3, RZ ;  /* 0x0000000302037210 */ /* 0x000fca0007ffe0ff */
[----:B-1----:R-:W-:-:S06]  /*02e0*/  IMAD.WIDE R10, R3, 0x8, R10 ;  /* 0x00000008030a7825 */ /* 0x002fcc00078e020a */
[----:B------:R-:W4:Y:S01]  /*02f0*/  LDG.E.64.CONSTANT R10, desc[UR6][R10.64] ;  /* 0x000000060a0a7981 */ /* 0x000f22000c1e9b00 */
[----:B---3--:R-:W-:-:S05]  /*0300*/  IMAD.WIDE R12, R3, 0x8, R12 ;  /* 0x00000008030c7825 */ /* 0x008fca00078e020c */
[----:B--2---:R1:W-:Y:S04]  /*0310*/  STG.E.64 desc[UR6][R12.64], R8 ;  /* 0x000000080c007986 */ /* 0x0043e8000c101b06 */
[----:B0-----:R1:W5:Y:S01]  /*0320*/  LDG.E.64 R4, desc[UR6][R14.64] ;  /* 0x000000060e047981 */ /* 0x001362000c1e1b00 */
[----:B------:R-:W-:Y:S01]  /*0330*/  BSSY B0, `(.L_x_0) ;  /* 0x000000c000007945 */ /* 0x000fe20003800000 */
[----:B----4-:R-:W-:-:S08]  /*0340*/  DADD R16, R8, -R10 ;  /* 0x0000000008107229 */ /* 0x010fd0000000080a */
[----:B-1----:R-:W-:-:S11]  /*0350*/  DADD R6, -RZ, |R16| ;  /* 0x00000000ff067229 */ /* 0x002fd60000000510 */
.L_x_2:
[----:B-----5:R-:W-:Y:S01]  /*0360*/  DSETP.GTU.AND P0, PT, |R16|, R4, PT ;  /* 0x000000041000722a */ /* 0x020fe20003f0c200 */
[----:B------:R-:W-:-:S13]  /*0370*/  YIELD ;  /* 0x0000000000007946 */ /* 0x000fda0003800000 */
[----:B------:R-:W-:Y:S05]  /*0380*/  @!P0 BRA `(.L_x_1) ;  /* 0x0000000000188947 */ /* 0x000fea0003800000 */
[----:B------:R-:W2:Y:S02]  /*0390*/  ATOMG.E.CAS.64.STRONG.GPU PT, R8, [R14], R4, R6 ;  /* 0x000000040e0873a9 */ /* 0x000ea400001ee506 */
[----:B--2---:R-:W-:Y:S01]  /*03a0*/  ISETP.NE.U32.AND P0, PT, R4, R8, PT ;  /* 0x000000080400720c */ /* 0x004fe20003f05070 */
[----:B------:R-:W-:-:S03]  /*03b0*/  IMAD.MOV.U32 R4, RZ, RZ, R8 ;  /* 0x000000ffff047224 */ /* 0x000fc600078e0008 */
[-C--:B------:R-:W-:Y:S02]  /*03c0*/  ISETP.NE.AND.EX P0, PT, R5, R9.reuse, PT, P0 ;  /* 0x000000090500720c */ /* 0x080fe40003f05300 */
[----:B------:R-:W-:-:S11]  /*03d0*/  MOV R5, R9 ;  /* 0x0000000900057202 */ /* 0x000fd60000000f00 */
[----:B------:R-:W-:Y:S05]  /*03e0*/  @P0 BRA `(.L_x_2) ;  /* 0xfffffffc00dc0947 */ /* 0x000fea000383ffff */
.L_x_1:
[----:B------:R-:W-:Y:S05]  /*03f0*/  BSYNC B0 ;  /* 0x0000000000007941 */ /* 0x000fea0003800000 */
.L_x_0:
[----:B------:R-:W-:Y:S01]  /*0400*/  ISETP.NE.AND P0, PT, R0, RZ, PT ;  /* 0x000000ff0000720c */ /* 0x000fe20003f05270 */
[----:B------:R-:W-:-:S12]  /*0410*/  BSSY.RECONVERGENT B0, `(.L_x_3) ;  /* 0x0000008000007945 */ /* 0x000fd80003800200 */
[----:B------:R-:W-:Y:S05]  /*0420*/  @P0 BRA `(.L_x_4) ;  /* 0x0000000000180947 */ /* 0x000fea0003800000 */
[----:B------:R-:W0:Y:S08]  /*0430*/  LDC.64 R4, c[0x0][0x380] ;  /* 0x0000e000ff047b82 */ /* 0x000e300000000a00 */
[----:B------:R-:W1:Y:S01]  /*0440*/  LDC.64 R6, c[0x0][0x3a0] ;  /* 0x0000e800ff067b82 */ /* 0x000e620000000a00 */
[----:B0-----:R-:W-:-:S06]  /*0450*/  IMAD.WIDE R4, R2, 0x8, R4 ;  /* 0x0000000802047825 */ /* 0x001fcc00078e0204 */
[----:B------:R-:W2:Y:S01]  /*0460*/  LDG.E.64.CONSTANT R4, desc[UR6][R4.64] ;  /* 0x0000000604047981 */ /* 0x000ea2000c1e9b00 */
[----:B-1----:R-:W-:-:S05]  /*0470*/  IMAD.WIDE R6, R2, 0x8, R6 ;  /* 0x0000000802067825 */ /* 0x002fca00078e0206 */
[----:B--2---:R0:W-:Y:S02]  /*0480*/  STG.E.64 desc[UR6][R6.64], R4 ;  /* 0x0000000406007986 */ /* 0x0041e4000c101b06 */
.L_x_4:
[----:B------:R-:W-:Y:S05]  /*0490*/  BSYNC.RECONVERGENT B0 ;  /* 0x0000000000007941 */ /* 0x000fea0003800200 */
.L_x_3:
[----:B------:R-:W1:Y:S02]  /*04a0*/  LDCU UR4, c[0x0][0x398] ;  /* 0x00007300ff0477ac */ /* 0x000e640008000800 */
[----:B-1----:R-:W-:-:S06]  /*04b0*/  UIADD3 UR4, UPT, UPT, UR4, -0x1, URZ ;  /* 0xffffffff04047890 */ /* 0x002fcc000fffe0ff */
[----:B------:R-:W-:-:S13]  /*04c0*/  ISETP.NE.AND P0, PT, R0, UR4, PT ;  /* 0x0000000400007c0c */ /* 0x000fda000bf05270 */
[----:B------:R-:W-:Y:S05]  /*04d0*/  @P0 EXIT ;  /* 0x000000000000094d */ /* 0x000fea0003800000 */
[----:B0-----:R-:W0:Y:S08]  /*04e0*/  LDC.64 R6, c[0x0][0x390] ;  /* 0x0000e400ff067b82 */ /* 0x001e300000000a00 */
[----:B------:R-:W1:Y:S01]  /*04f0*/  LDC.64 R4, c[0x0][0x380] ;  /* 0x0000e000ff047b82 */ /* 0x000e620000000a00 */
[----:B0-----:R-:W-:-:S05]  /*0500*/  IADD3 R0, PT, PT, R6, -0x1, RZ ;  /* 0xffffffff06007810 */ /* 0x001fca0007ffe0ff */
[----:B------:R-:W-:-:S04]  /*0510*/  IMAD R7, R0, R7, R2 ;  /* 0x0000000700077224 */ /* 0x000fc800078e0202 */
[C---:B-1----:R-:W-:Y:S02]  /*0520*/  IMAD.WIDE R2, R7.reuse, 0x8, R4 ;  /* 0x0000000807027825 */ /* 0x042fe400078e0204 */
[----:B------:R-:W0:Y:S04]  /*0530*/  LDC.64 R4, c[0x0][0x3a0] ;  /* 0x0000e800ff047b82 */ /* 0x000e280000000a00 */
[----:B------:R-:W2:Y:S01]  /*0540*/  LDG.E.64.CONSTANT R2, desc[UR6][R2.64] ;  /* 0x0000000602027981 */ /* 0x000ea2000c1e9b00 */
[----:B0-----:R-:W-:-:S05]  /*0550*/  IMAD.WIDE R4, R7, 0x8, R4 ;  /* 0x0000000807047825 */ /* 0x001fca00078e0204 */
[----:B--2---:R-:W-:Y:S01]  /*0560*/  STG.E.64 desc[UR6][R4.64], R2 ;  /* 0x0000000204007986 */ /* 0x004fe2000c101b06 */
[----:B------:R-:W-:Y:S05]  /*0570*/  EXIT ;  /* 0x000000000000794d */ /* 0x000fea0003800000 */
.L_x_5:
[----:B------:R-:W-:-:S00]  /*0580*/  BRA `(.L_x_5) ;  /* 0xfffffffc00fc7947 */ /* 0x000fc0000383ffff */
[----:B------:R-:W-:-:S00]  /*0590*/  NOP ;  /* 0x0000000000007918 */ /* 0x000fc00000000000 */
        /* <DEDUP_REMOVED lines=14> */
.L_x_48:


//--------------------- .text._ZN10imp_picard26build_system_kernel_doubleEPKdS1_S1_S1_S1_iiiddddPdS2_S2_S2_ --------------------------
	.section	.text._ZN10imp_picard26build_system_kernel_doubleEPKdS1_S1_S1_S1_iiiddddPdS2_S2_S2_,"ax",@progbits
	.align	128
        .global         _ZN10imp_picard26build_system_kernel_doubleEPKdS1_S1_S1_S1_iiiddddPdS2_S2_S2_
        .type           _ZN10imp_picard26build_system_kernel_doubleEPKdS1_S1_S1_S1_iiiddddPdS2_S2_S2_,@function
        .size           _ZN10imp_picard26build_system_kernel_doubleEPKdS1_S1_S1_S1_iiiddddPdS2_S2_S2_,(.L_x_46 - _ZN10imp_picard26build_system_kernel_doubleEPKdS1_S1_S1_S1_iiiddddPdS2_S2_S2_)
        .other          _ZN10imp_picard26build_system_kernel_doubleEPKdS1_S1_S1_S1_iiiddddPdS2_S2_S2_,@"STO_CUDA_ENTRY STV_DEFAULT"
_ZN10imp_picard26build_system_kernel_doubleEPKdS1_S1_S1_S1_iiiddddPdS2_S2_S2_:
.text._ZN10imp_picard26build_system_kernel_doubleEPKdS1_S1_S1_S1_iiiddddPdS2_S2_S2_:
[----:B------:R-:W-:Y:S01]  /*0000*/  LDC R1, c[0x0][0x37c] ;  /* 0x0000df00ff017b82 */ /* 0x000fe20000000800 */
[----:B------:R-:W0:Y:S01]  /*0010*/  S2R R3, SR_CTAID.X ;  /* 0x0000000000037919 */ /* 0x000e220000002500 */
[----:B------:R-:W0:Y:S02]  /*0020*/  LDCU UR4, c[0x0][0x3ac] ;  /* 0x00007580ff0477ac */ /* 0x000e240008000800 */
[----:B0-----:R-:W-:-:S13]  /*0030*/  ISETP.GE.AND P0, PT, R3, UR4, PT ;  /* 0x0000000403007c0c */ /* 0x001fda000bf06270 */
[----:B------:R-:W-:Y:S05]  /*0040*/  @P0 EXIT ;  /* 0x000000000000094d */ /* 0x000fea0003800000 */
[----:B------:R-:W0:Y:S01]  /*0050*/  S2R R0, SR_CTAID.Y ;  /* 0x0000000000007919 */ /* 0x000e220000002600 */
[----:B------:R-:W0:Y:S01]  /*0060*/  LDCU UR4, c[0x0][0x360] ;  /* 0x00006c00ff0477ac */ /* 0x000e220008000800 */
[----:B------:R-:W0:Y:S01]  /*0070*/  S2R R5, SR_TID.X ;  /* 0x0000000000057919 */ /* 0x000e220000002100 */
[----:B------:R-:W1:Y:S01]  /*0080*/  LDCU UR5, c[0x0][0x3b0] ;  /* 0x00007600ff0577ac */ /* 0x000e620008000800 */
[----:B0-----:R-:W-:-:S05]  /*0090*/  IMAD R0, R0, UR4, R5 ;  /* 0x0000000400007c24 */ /* 0x001fca000f8e0205 */
[----:B-1----:R-:W-:-:S13]  /*00a0*/  ISETP.GE.AND P0, PT, R0, UR5, PT ;  /* 0x0000000500007c0c */ /* 0x002fda000bf06270 */
[----:B------:R-:W-:Y:S05]  /*00b0*/  @P0 EXIT ;  /* 0x000000000000094d */ /* 0x000fea0003800000 */
[----:B------:R-:W0:Y:S01]  /*00c0*/  LDC.64 R22, c[0x0][0x388] ;  /* 0x0000e200ff167b82 */ /* 0x000e220000000a00 */
[----:B------:R-:W1:Y:S01]  /*00d0*/  LDCU.64 UR8, c[0x0][0x358] ;  /* 0x00006b00ff0877ac */ /* 0x000e620008000a00 */
[----:B0-----:R-:W-:-:S06]  /*00e0*/  IMAD.WIDE.U32 R22, R3, 0x8, R22 ;  /* 0x0000000803167825 */ /* 0x001fcc00078e0016 */
[----:B-1----:R-:W2:Y:S01]  /*00f0*/  LDG.E.64.CONSTANT R22, desc[UR8][R22.64] ;  /* 0x0000000816167981 */ /* 0x002ea2000c1e9b00 */
[----:B------:R-:W-:Y:S01]  /*0100*/  CS2R R6, SRZ ;  /* 0x0000000000067805 */ /* 0x000fe2000001ff00 */
[----:B--2---:R-:W-:-:S14]  /*0110*/  DSETP.GT.AND P0, PT, R22, RZ, PT ;  /* 0x000000ff1600722a */ /* 0x004fdc0003f04000 */
[----:B------:R-:W-:Y:S05]  /*0120*/  @!P0 BRA `(.L_x_6) ;  /* 0x0000000000748947 */ /* 0x000fea0003800000 */
[----:B------:R-:W0:Y:S01]  /*0130*/  LDCU UR4, c[0x0][0x3c4] ;  /* 0x00007880ff0477ac */ /* 0x000e220008000800 */
[----:B------:R-:W1:Y:S01]  /*0140*/  LDC.64 R8, c[0x0][0x3c0] ;  /* 0x0000f000ff087b82 */ /* 0x000e620000000a00 */
[----:B------:R-:W-:Y:S01]  /*0150*/  IMAD.MOV.U32 R4, RZ, RZ, 0x1 ;  /* 0x00000001ff047424 */ /* 0x000fe200078e00ff */
[----:B------:R-:W2:Y:S06]  /*0160*/  LDCU.64 UR6, c[0x0][0x3b8] ;  /* 0x00007700ff0677ac */ /* 0x000eac0008000a00 */
[----:B------:R-:W3:Y:S01]  /*0170*/  LDC R10, c[0x0][0x3bc] ;  /* 0x0000ef00ff0a7b82 */ /* 0x000ee20000000800 */
[----:B0-----:R-:W1:Y:S01]  /*0180*/  MUFU.RCP64H R5, UR4 ;  /* 0x0000000400057d08 */ /* 0x001e620008001800 */
[----:B---3--:R-:W-:Y:S01]  /*0190*/  FSETP.GEU.AND P1, PT, |R10|, 6.5827683646048100446e-37, PT ;  /* 0x036000000a00780b */ /* 0x008fe20003f2e200 */
[----:B-1----:R-:W-:-:S08]  /*01a0*/  DFMA R6, R4, -R8, 1 ;  /* 0x3ff000000406742b */ /* 0x002fd00000000808 */
[----:B------:R-:W-:-:S08]  /*01b0*/  DFMA R6, R6, R6, R6 ;  /* 0x000000060606722b */ /* 0x000fd00000000006 */
[----:B------:R-:W-:-:S08]  /*01c0*/  DFMA R6, R4, R6, R4 ;  /* 0x000000060406722b */ /* 0x000fd00000000004 */
[----:B------:R-:W-:-:S08]  /*01d0*/  DFMA R4, R6, -R8, 1 ;  /* 0x3ff000000604742b */ /* 0x000fd00000000808 */
[----:B------:R-:W-:-:S08]  /*01e0*/  DFMA R4, R6, R4, R6 ;  /* 0x000000040604722b */ /* 0x000fd00000000006 */
[----:B--2---:R-:W-:-:S08]  /*01f0*/  DMUL R6, R4, UR6 ;  /* 0x0000000604067c28 */ /* 0x004fd00008000000 */
[----:B------:R-:W-:-:S08]  /*0200*/  DFMA R8, R6, -R8, UR6 ;  /* 0x0000000606087e2b */ /* 0x000fd00008000808 */
[----:B------:R-:W-:-:S10]  /*0210*/  DFMA R6, R4, R8, R6 ;  /* 0x000000080406722b */ /* 0x000fd40000000006 */
[----:B------:R-:W-:-:S05]  /*0220*/  FFMA R2, RZ, UR4, R7 ;  /* 0x00000004ff027c23 */ /* 0x000fca0008000007 */
[----:B------:R-:W-:-:S13]  /*0230*/  FSETP.GT.AND P0, PT, |R2|, 1.469367938527859385e-39, PT ;  /* 0x001000000200780b */ /* 0x000fda0003f04200 */
[----:B------:R-:W-:Y:S05]  /*0240*/  @P0 BRA P1, `(.L_x_7) ;  /* 0x0000000000280947 */ /* 0x000fea0000800000 */
[----:B------:R-:W0:Y:S01]  /*0250*/  LDCU.64 UR4, c[0x0][0x3b8] ;  /* 0x00007700ff0477ac */ /* 0x000e220008000a00 */
[----:B------:R-:W-:Y:S01]  /*0260*/  MOV R2, 0x2d0 ;  /* 0x000002d000027802 */ /* 0x000fe20000000f00 */
[----:B------:R-:W1:Y:S01]  /*0270*/  LDCU.64 UR6, c[0x0][0x3c0] ;  /* 0x00007800ff0677ac */ /* 0x000e620008000a00 */
[----:B0-----:R-:W-:Y:S02]  /*0280*/  IMAD.U32 R16, RZ, RZ, UR4 ;  /* 0x00000004ff107e24 */ /* 0x001fe4000f8e00ff */
[----:B------:R-:W-:Y:S02]  /*0290*/  IMAD.U32 R17, RZ, RZ, UR5 ;  /* 0x00000005ff117e24 */ /* 0x000fe4000f8e00ff */
[----:B-1----:R-:W-:Y:S01]  /*02a0*/  IMAD.U32 R14, RZ, RZ, UR6 ;  /* 0x00000006ff0e7e24 */ /* 0x002fe2000f8e00ff */
[----:B------:R-:W-:-:S07]  /*02b0*/  MOV R19, UR7 ;  /* 0x0000000700137c02 */ /* 0x000fce0008000f00 */
[----:B------:R-:W-:Y:S05]  /*02c0*/  CALL.REL.NOINC `($__internal_0_$__cuda_sm20_div_rn_f64_full) ;  /* 0x0000000c00ec7944 */ /* 0x000fea0003c00000 */
[----:B------:R-:W-:Y:S02]  /*02d0*/  IMAD.MOV.U32 R6, RZ, RZ, R12 ;  /* 0x000000ffff067224 */ /* 0x000fe400078e000c */
[----:B------:R-:W-:-:S07]  /*02e0*/  IMAD.MOV.U32 R7, RZ, RZ, R13 ;  /* 0x000000ffff077224 */ /* 0x000fce00078e000d */
.L_x_7:
[----:B------:R-:W-:-:S11]  /*02f0*/  DMUL R6, R22, R6 ;  /* 0x0000000616067228 */ /* 0x000fd60000000000 */
.L_x_6:
[----:B------:R-:W-:Y:S01]  /*0300*/  DSETP.GEU.AND P0, PT, R22, RZ, PT ;  /* 0x000000ff1600722a */ /* 0x000fe20003f0e000 */
[----:B------:R-:W-:-:S13]  /*0310*/  CS2R R8, SRZ ;  /* 0x0000000000087805 */ /* 0x000fda000001ff00 */
[----:B------:R-:W-:Y:S05]  /*0320*/  @P0 BRA `(.L_x_8) ;  /* 0x0000000000740947 */ /* 0x000fea0003800000 */
        /* <DEDUP_REMOVED lines=21> */
[----:B0-----:R-:W-:Y:S01]  /*0480*/  IMAD.U32 R16, RZ, RZ, UR4 ;  /* 0x00000004ff107e24 */ /* 0x001fe2000f8e00ff */
[----:B------:R-:W-:Y:S01]  /*0490*/  MOV R17, UR5 ;  /* 0x0000000500117c02 */ /* 0x000fe20008000f00 */
[----:B-1----:R-:W-:Y:S02]  /*04a0*/  IMAD.U32 R14, RZ, RZ, UR6 ;  /* 0x00000006ff0e7e24 */ /* 0x002fe4000f8e00ff */
[----:B------:R-:W-:-:S07]  /*04b0*/  IMAD.U32 R19, RZ, RZ, UR7 ;  /* 0x00000007ff137e24 */ /* 0x000fce000f8e00ff */
[----:B------:R-:W-:Y:S05]  /*04c0*/  CALL.REL.NOINC `($__internal_0_$__cuda_sm20_div_rn_f64_full) ;  /* 0x0000000c006c7944 */ /* 0x000fea0003c00000 */
[----:B------:R-:W-:Y:S02]  /*04d0*/  IMAD.MOV.U32 R8, RZ, RZ, R12 ;  /* 0x000000ffff087224 */ /* 0x000fe400078e000c */
[----:B------:R-:W-:-:S07]  /*04e0*/  IMAD.MOV.U32 R9, RZ, RZ, R13 ;  /* 0x000000ffff097224 */ /* 0x000fce00078e000d */
.L_x_9:
[----:B------:R-:W-:-:S11]  /*04f0*/  DMUL R8, R22, -R8 ;  /* 0x8000000816087228 */ /* 0x000fd60000000000 */
.L_x_8:
[----:B------:R-:W0:Y:S08]  /*0500*/  LDC.64 R12, c[0x0][0x3a0] ;  /* 0x0000e800ff0c7b82 */ /* 0x000e300000000a00 */
[----:B------:R-:W1:Y:S08]  /*0510*/  LDC.64 R10, c[0x0][0x390] ;  /* 0x0000e400ff0a7b82 */ /* 0x000e700000000a00 */
[----:B------:R-:W2:Y:S01]  /*0520*/  LDC.64 R4, c[0x0][0x398] ;  /* 0x0000e600ff047b82 */ /* 0x000ea20000000a00 */
[----:B0-----:R-:W-:-:S06]  /*0530*/  IMAD.WIDE.U32 R12, R0, 0x8, R12 ;  /* 0x00000008000c7825 */ /* 0x001fcc00078e000c */
[----:B------:R-:W3:Y:S01]  /*0540*/  LDG.E.64.CONSTANT R12, desc[UR8][R12.64+0x8] ;  /* 0x000008080c0c7981 */ /* 0x000ee2000c1e9b00 */
[----:B-1----:R-:W-:-:S06]  /*0550*/  IMAD.WIDE.U32 R10, R0, 0x8, R10 ;  /* 0x00000008000a7825 */ /* 0x002fcc00078e000a */
[----:B------:R-:W5:Y:S01]  /*0560*/  LDG.E.64.CONSTANT R10, desc[UR8][R10.64+0x8] ;  /* 0x000008080a0a7981 */ /* 0x000f62000c1e9b00 */
[----:B--2---:R-:W-:-:S06]  /*0570*/  IMAD.WIDE.U32 R4, R0, 0x8, R4 ;  /* 0x0000000800047825 */ /* 0x004fcc00078e0004 */
[----:B------:R-:W5:Y:S01]  /*0580*/  LDG.E.64.CONSTANT R4, desc[UR8][R4.64+0x8] ;  /* 0x0000080804047981 */ /* 0x000f62000c1e9b00 */
[----:B------:R-:W-:Y:S01]  /*0590*/  MOV R14, RZ ;  /* 0x000000ff000e7202 */ /* 0x000fe20000000f00 */
[----:B------:R-:W-:Y:S02]  /*05a0*/  IMAD.MOV.U32 R18, RZ, RZ, 0x0 ;  /* 0x00000000ff127424 */ /* 0x000fe400078e00ff */
[----:B------:R-:W-:Y:S01]  /*05b0*/  IMAD.MOV.U32 R19, RZ, RZ, 0x3fd80000 ;  /* 0x3fd80000ff137424 */ /* 0x000fe200078e00ff */
[----:B------:R-:W-:Y:S01]  /*05c0*/  BSSY.RECONVERGENT B0, `(.L_x_10) ;  /* 0x000000e000007945 */ /* 0x000fe20003800200 */
[----:B---3--:R-:W0:Y:S01]  /*05d0*/  MUFU.RSQ64H R15, R13 ;  /* 0x0000000d000f7308 */ /* 0x008e220000001c00 */
[----:B------:R-:W-:Y:S01]  /*05e0*/  VIADD R2, R13, 0xfff00000 ;  /* 0xfff000000d027836 */ /* 0x000fe20000000000 */
[----:B0-----:R-:W-:-:S04]  /*05f0*/  DMUL R16, R14, R14 ;  /* 0x0000000e0e107228 */ /* 0x001fc80000000000 */
[----:B------:R-:W-:-:S04]  /*0600*/  ISETP.GE.U32.AND P0, PT, R2, 0x7fe00000, PT ;  /* 0x7fe000000200780c */ /* 0x000fc80003f06070 */
[----:B------:R-:W-:-:S08]  /*0610*/  DFMA R16, R12, -R16, 1 ;  /* 0x3ff000000c10742b */ /* 0x000fd00000000810 */
[----:B------:R-:W-:Y:S02]  /*0620*/  DFMA R18, R16, R18, 0.5 ;  /* 0x3fe000001012742b */ /* 0x000fe40000000012 */
[----:B------:R-:W-:-:S08]  /*0630*/  DMUL R16, R14, R16 ;  /* 0x000000100e107228 */ /* 0x000fd00000000000 */
[----:B------:R-:W-:Y:S01]  /*0640*/  DFMA R14, R18, R16, R14 ;  /* 0x00000010120e722b */ /* 0x000fe2000000000e */
[----:B------:R-:W-:Y:S10]  /*0650*/  @!P0 BRA `(.L_x_11) ;  /* 0x0000000000108947 */ /* 0x000ff40003800000 */
[----:B------:R-:W-:-:S07]  /*0660*/  MOV R2, 0x680 ;  /* 0x0000068000027802 */ /* 0x000fce0000000f00 */
[----:B-----5:R-:W-:Y:S05]  /*0670*/  CALL.REL.NOINC `($__internal_1_$__cuda_sm20_drsqrt_f64_slowpath_v2) ;  /* 0x0000001000807944 */ /* 0x020fea0003c00000 */
[----:B------:R-:W-:Y:S01]  /*0680*/  IMAD.MOV.U32 R14, RZ, RZ, R16 ;  /* 0x000000ffff0e7224 */ /* 0x000fe200078e0010 */
[----:B------:R-:W-:-:S07]  /*0690*/  MOV R15, R17 ;  /* 0x00000011000f7202 */ /* 0x000fce0000000f00 */
.L_x_11:
[----:B------:R-:W-:Y:S05]  /*06a0*/  BSYNC.RECONVERGENT B0 ;  /* 0x0000000000007941 */ /* 0x000fea0003800200 */
.L_x_10:
[----:B------:R-:W0:Y:S01]  /*06b0*/  MUFU.RCP64H R17, R13 ;  /* 0x0000000d00117308 */ /* 0x000e220000001800 */
[----:B------:R-:W-:Y:S01]  /*06c0*/  IMAD.MOV.U32 R16, RZ, RZ, 0x1 ;  /* 0x00000001ff107424 */ /* 0x000fe200078e00ff */
[----:B-----5:R-:W-:Y:S01]  /*06d0*/  DADD R4, R22, -R4 ;  /* 0x0000000016047229 */ /* 0x020fe20000000804 */
[----:B------:R-:W1:Y:S01]  /*06e0*/  LDCU.64 UR4, c[0x0][0x3d0] ;  /* 0x00007a00ff0477ac */ /* 0x000e620008000a00 */
[----:B------:R-:W-:Y:S03]  /*06f0*/  BSSY.RECONVERGENT B0, `(.L_x_12) ;  /* 0x0000017000007945 */ /* 0x000fe60003800200 */
[----:B0-----:R-:W-:Y:S02]  /*0700*/  DFMA R18, -R12, R16, 1 ;  /* 0x3ff000000c12742b */ /* 0x001fe40000000110 */
[----:B-1----:R-:W-:-:S06]  /*0710*/  DMUL R22, R10, UR4 ;  /* 0x000000040a167c28 */ /* 0x002fcc0008000000 */
[----:B------:R-:W-:Y:S02]  /*0720*/  DFMA R18, R18, R18, R18 ;  /* 0x000000121212722b */ /* 0x000fe40000000012 */
[----:B------:R-:W-:-:S06]  /*0730*/  DMUL R22, R22, R14 ;  /* 0x0000000e16167228 */ /* 0x000fcc0000000000 */
[----:B------:R-:W-:Y:S02]  /*0740*/  DFMA R18, R16, R18, R16 ;  /* 0x000000121012722b */ /* 0x000fe40000000010 */
[----:B------:R-:W-:-:S06]  /*0750*/  DMUL R16, R4, R4 ;  /* 0x0000000404107228 */ /* 0x000fcc0000000000 */
[----:B------:R-:W-:Y:S02]  /*0760*/  DFMA R4, -R12, R18, 1 ;  /* 0x3ff000000c04742b */ /* 0x000fe40000000112 */
[----:B------:R-:W-:-:S06]  /*0770*/  DMUL R16, R16, -0.5 ;  /* 0xbfe0000010107828 */ /* 0x000fcc0000000000 */
[----:B------:R-:W-:-:S04]  /*0780*/  DFMA R4, R18, R4, R18 ;  /* 0x000000041204722b */ /* 0x000fc80000000012 */
[----:B------:R-:W-:-:S04]  /*0790*/  FSETP.GEU.AND P1, PT, |R17|, 6.5827683646048100446e-37, PT ;  /* 0x036000001100780b */ /* 0x000fc80003f2e200 */
[----:B------:R-:W-:-:S08]  /*07a0*/  DMUL R18, R16, R4 ;  /* 0x0000000410127228 */ /* 0x000fd00000000000 */
[----:B------:R-:W-:-:S08]  /*07b0*/  DFMA R20, -R12, R18, R16 ;  /* 0x000000120c14722b */ /* 0x000fd00000000110 */
[----:B------:R-:W-:-:S10]  /*07c0*/  DFMA R4, R4, R20, R18 ;  /* 0x000000140404722b */ /* 0x000fd40000000012 */
[----:B------:R-:W-:-:S05]  /*07d0*/  FFMA R2, RZ, R13, R5 ;  /* 0x0000000dff027223 */ /* 0x000fca0000000005 */
[----:B------:R-:W-:-:S13]  /*07e0*/  FSETP.GT.AND P0, PT, |R2|, 1.469367938527859385e-39, PT ;  /* 0x001000000200780b */ /* 0x000fda0003f04200 */
[----:B------:R-:W-:Y:S05]  /*07f0*/  @P0 BRA P1, `(.L_x_13) ;  /* 0x0000000000180947 */ /* 0x000fea0000800000 */
[----:B------:R-:W-:Y:S01]  /*0800*/  IMAD.MOV.U32 R14, RZ, RZ, R12 ;  /* 0x000000ffff0e7224 */ /* 0x000fe200078e000c */
[----:B------:R-:W-:Y:S01]  /*0810*/  MOV R2, 0x840 ;  /* 0x0000084000027802 */ /* 0x000fe20000000f00 */
[----:B------:R-:W-:-:S07]  /*0820*/  IMAD.MOV.U32 R19, RZ, RZ, R13 ;  /* 0x000000ffff137224 */ /* 0x000fce00078e000d */
[----:B------:R-:W-:Y:S05]  /*0830*/  CALL.REL.NOINC `($__internal_0_$__cuda_sm20_div_rn_f64_full) ;  /* 0x0000000800907944 */ /* 0x000fea0003c00000 */
[----:B------:R-:W-:Y:S01]  /*0840*/  IMAD.MOV.U32 R4, RZ, RZ, R12 ;  /* 0x000000ffff047224 */ /* 0x000fe200078e000c */
[----:B------:R-:W-:-:S07]  /*0850*/  MOV R5, R13 ;  /* 0x0000000d00057202 */ /* 0x000fce0000000f00 */
.L_x_13:
[----:B------:R-:W-:Y:S05]  /*0860*/  BSYNC.RECONVERGENT B0 ;  /* 0x0000000000007941 */ /* 0x000fea0003800200 */
.L_x_12:
[----:B------:R-:W-:Y:S01]  /*0870*/  IMAD.MOV.U32 R12, RZ, RZ, 0x652b82fe ;  /* 0x652b82feff0c7424 */ /* 0x000fe200078e00ff */
[----:B------:R-:W-:Y:S01]  /*0880*/  UMOV UR4, 0xfefa39ef ;  /* 0xfefa39ef00047882 */ /* 0x000fe20000000000 */
[----:B------:R-:W-:Y:S01]  /*0890*/  IMAD.MOV.U32 R13, RZ, RZ, 0x3ff71547 ;  /* 0x3ff71547ff0d7424 */ /* 0x000fe200078e00ff */
[----:B------:R-:W-:Y:S01]  /*08a0*/  UMOV UR5, 0x3fe62e42 ;  /* 0x3fe62e4200057882 */ /* 0x000fe20000000000 */
[----:B------:R-:W-:Y:S01]  /*08b0*/  FSETP.GEU.AND P0, PT, |R5|, 4.1917929649353027344, PT ;  /* 0x4086232b0500780b */ /* 0x000fe20003f0e200 */
[----:B------:R-:W-:Y:S03]  /*08c0*/  BSSY.RECONVERGENT B0, `(.L_x_14) ;  /* 0x0000036000007945 */ /* 0x000fe60003800200 */
[----:B------:R-:W-:-:S08]  /*08d0*/  DFMA R12, R4, R12, 6.75539944105574400000e+15 ;  /* 0x43380000040c742b */ /* 0x000fd0000000000c */
[----:B------:R-:W-:-:S08]  /*08e0*/  DADD R14, R12, -6.75539944105574400000e+15 ;  /* 0xc33800000c0e7429 */ /* 0x000fd00000000000 */
[----:B------:R-:W-:Y:S01]  /*08f0*/  DFMA R16, R14, -UR4, R4 ;  /* 0x800000040e107c2b */ /* 0x000fe20008000004 */
[----:B------:R-:W-:Y:S01]  /*0900*/  UMOV UR4, 0x3b39803f ;  /* 0x3b39803f00047882 */ /* 0x000fe20000000000 */
[----:B------:R-:W-:-:S06]  /*0910*/  UMOV UR5, 0x3c7abc9e ;  /* 0x3c7abc9e00057882 */ /* 0x000fcc0000000000 */
[----:B------:R-:W-:Y:S01]  /*0920*/  DFMA R14, R14, -UR4, R16 ;  /* 0x800000040e0e7c2b */ /* 0x000fe20008000010 */
[----:B------:R-:W-:Y:S01]  /*0930*/  UMOV UR4, 0x69ce2bdf ;  /* 0x69ce2bdf00047882 */ /* 0x000fe20000000000 */
[----:B------:R-:W-:Y:S01]  /*0940*/  IMAD.MOV.U32 R16, RZ, RZ, -0x35dec16 ;  /* 0xfca213eaff107424 */ /* 0x000fe200078e00ff */
[----:B------:R-:W-:Y:S01]  /*0950*/  UMOV UR5, 0x3e5ade15 ;  /* 0x3e5ade1500057882 */ /* 0x000fe20000000000 */
[----:B------:R-:W-:-:S06]  /*0960*/  IMAD.MOV.U32 R17, RZ, RZ, 0x3e928af3 ;  /* 0x3e928af3ff117424 */ /* 0x000fcc00078e00ff */
[----:B------:R-:W-:Y:S01]  /*0970*/  DFMA R16, R14, UR4, R16 ;  /* 0x000000040e107c2b */ /* 0x000fe20008000010 */
[----:B------:R-:W-:Y:S01]  /*0980*/  UMOV UR4, 0x62401315 ;  /* 0x6240131500047882 */ /* 0x000fe20000000000 */
[----:B------:R-:W-:-:S06]  /*0990*/  UMOV UR5, 0x3ec71dee ;  /* 0x3ec71dee00057882 */ /* 0x000fcc0000000000 */
[----:B------:R-:W-:Y:S01]  /*09a0*/  DFMA R16, R14, R16, UR4 ;  /* 0x000000040e107e2b */ /* 0x000fe20008000010 */
        /* <DEDUP_REMOVED lines=20> */
[----:B------:R-:W-:-:S08]  /*0af0*/  DFMA R16, R14, R16, UR4 ;  /* 0x000000040e107e2b */ /* 0x000fd00008000010 */
[----:B------:R-:W-:-:S08]  /*0b00*/  DFMA R16, R14, R16, 1 ;  /* 0x3ff000000e10742b */ /* 0x000fd00000000010 */
[----:B------:R-:W-:-:S10]  /*0b10*/  DFMA R16, R14, R16, 1 ;  /* 0x3ff000000e10742b */ /* 0x000fd40000000010 */
[----:B------:R-:W-:Y:S01]  /*0b20*/  LEA R15, R12, R17, 0x14 ;  /* 0x000000110c0f7211 */ /* 0x000fe200078ea0ff */
[----:B------:R-:W-:Y:S01]  /*0b30*/  IMAD.MOV.U32 R14, RZ, RZ, R16 ;  /* 0x000000ffff0e7224 */ /* 0x000fe200078e0010 */
[----:B------:R-:W-:Y:S06]  /*0b40*/  @!P0 BRA `(.L_x_15) ;  /* 0x0000000000348947 */ /* 0x000fec0003800000 */
[----:B------:R-:W-:Y:S01]  /*0b50*/  FSETP.GEU.AND P1, PT, |R5|, 4.2275390625, PT ;  /* 0x408748000500780b */ /* 0x000fe20003f2e200 */
[C---:B------:R-:W-:Y:S02]  /*0b60*/  DADD R14, R4.reuse, +INF ;  /* 0x7ff00000040e7429 */ /* 0x040fe40000000000 */
[----:B------:R-:W-:-:S08]  /*0b70*/  DSETP.GEU.AND P0, PT, R4, RZ, PT ;  /* 0x000000ff0400722a */ /* 0x000fd00003f0e000 */
[----:B------:R-:W-:Y:S02]  /*0b80*/  FSEL R14, R14, RZ, P0 ;  /* 0x000000ff0e0e7208 */ /* 0x000fe40000000000 */
[----:B------:R-:W-:Y:S01]  /*0b90*/  @!P1 LEA.HI R2, R12, R12, RZ, 0x1 ;  /* 0x0000000c0c029211 */ /* 0x000fe200078f08ff */
[----:B------:R-:W-:Y:S01]  /*0ba0*/  @!P1 IMAD.MOV.U32 R4, RZ, RZ, R16 ;  /* 0x000000ffff049224 */ /* 0x000fe200078e0010 */
[----:B------:R-:W-:Y:S02]  /*0bb0*/  FSEL R15, R15, RZ, P0 ;  /* 0x000000ff0f0f7208 */ /* 0x000fe40000000000 */
[----:B------:R-:W-:-:S05]  /*0bc0*/  @!P1 SHF.R.S32.HI R5, RZ, 0x1, R2 ;  /* 0x00000001ff059819 */ /* 0x000fca0000011402 */
[----:B------:R-:W-:Y:S02]  /*0bd0*/  @!P1 IMAD.IADD R12, R12, 0x1, -R5 ;  /* 0x000000010c0c9824 */ /* 0x000fe400078e0a05 */
[----:B------:R-:W-:-:S03]  /*0be0*/  @!P1 IMAD R5, R5, 0x100000, R17 ;  /* 0x0010000005059824 */ /* 0x000fc600078e0211 */
[----:B------:R-:W-:Y:S02]  /*0bf0*/  @!P1 LEA R13, R12, 0x3ff00000, 0x14 ;  /* 0x3ff000000c0d9811 */ /* 0x000fe400078ea0ff */
[----:B------:R-:W-:-:S06]  /*0c00*/  @!P1 MOV R12, RZ ;  /* 0x000000ff000c9202 */ /* 0x000fcc0000000f00 */
[----:B------:R-:W-:-:S11]  /*0c10*/  @!P1 DMUL R14, R4, R12 ;  /* 0x0000000c040e9228 */ /* 0x000fd60000000000 */
.L_x_15:
[----:B------:R-:W-:Y:S05]  /*0c20*/  BSYNC.RECONVERGENT B0 ;  /* 0x0000000000007941 */ /* 0x000fea0003800200 */
.L_x_14:
[----:B------:R-:W-:Y:S01]  /*0c30*/  UMOV UR4, 0xc2f8f359 ;  /* 0xc2f8f35900047882 */ /* 0x000fe20000000000 */
[----:B------:R-:W-:Y:S01]  /*0c40*/  UMOV UR5, 0x1a56e1f ;  /* 0x01a56e1f00057882 */ /* 0x000fe20000000000 */
[----:B------:R-:W-:Y:S01]  /*0c50*/  IMAD.MOV.U32 R2, RZ, RZ, R11 ;  /* 0x000000ffff027224 */ /* 0x000fe200078e000b */
[----:B------:R-:W-:Y:S01]  /*0c60*/  DSETP.MAX.AND P0, P1, R10, UR4, PT ;  /* 0x000000040a007e2a */ /* 0x000fe2000b90f000 */
[----:B------:R-:W-:Y:S01]  /*0c70*/  UMOV UR6, UR5 ;  /* 0x0000000500067c82 */ /* 0x000fe20008000000 */
[----:B------:R-:W-:Y:S01]  /*0c80*/  BSSY.RECONVERGENT B0, `(.L_x_16) ;  /* 0x000001f000007945 */ /* 0x000fe20003800200 */
[----:B------:R-:W-:-:S03]  /*0c90*/  DMUL R22, R22, R14 ;  /* 0x0000000e16167228 */ /* 0x000fc60000000000 */
[----:B------:R-:W-:Y:S01]  /*0ca0*/  FSEL R5, R2, UR6, P0 ;  /* 0x0000000602057c08 */ /* 0x000fe20008000000 */
[----:B------:R-:W-:Y:S01]  /*0cb0*/  IMAD.U32 R2, RZ, RZ, UR6 ;  /* 0x00000006ff027e24 */ /* 0x000fe2000f8e00ff */
[----:B------:R-:W-:Y:S01]  /*0cc0*/  SEL R4, R10, UR4, P0 ;  /* 0x000000040a047c07 */ /* 0x000fe20008000000 */
[----:B------:R-:W-:Y:S01]  /*0cd0*/  IMAD.MOV.U32 R10, RZ, RZ, 0x1 ;  /* 0x00000001ff0a7424 */ /* 0x000fe200078e00ff */
[----:B------:R-:W0:Y:S04]  /*0ce0*/  LDCU.64 UR4, c[0x0][0x3c8] ;  /* 0x00007900ff0477ac */ /* 0x000e280008000a00 */
[----:B------:R-:W-:Y:S02]  /*0cf0*/  @P1 LOP3.LUT R5, R2, 0x80000, RZ, 0xfc, !PT ;  /* 0x0008000002051812 */ /* 0x000fe400078efcff */
[----:B------:R-:W1:Y:S02]  /*0d00*/  LDC R2, c[0x0][0x3cc] ;  /* 0x0000f300ff027b82 */ /* 0x000e640000000800 */
[----:B------:R-:W2:Y:S02]  /*0d10*/  MUFU.RCP64H R11, R5 ;  /* 0x00000005000b7308 */ /* 0x000ea40000001800 */
[----:B--2---:R-:W-:Y:S01]  /*0d20*/  DFMA R12, -R4, R10, 1 ;  /* 0x3ff00000040c742b */ /* 0x004fe2000000010a */
[----:B-1----:R-:W-:-:S07]  /*0d30*/  FSETP.GEU.AND P1, PT, |R2|, 6.5827683646048100446e-37, PT ;  /* 0x036000000200780b */ /* 0x002fce0003f2e200 */
[----:B------:R-:W-:-:S08]  /*0d40*/  DFMA R12, R12, R12, R12 ;  /* 0x0000000c0c0c722b */ /* 0x000fd0000000000c */
[----:B------:R-:W-:-:S08]  /*0d50*/  DFMA R12, R10, R12, R10 ;  /* 0x0000000c0a0c722b */ /* 0x000fd0000000000a */
[----:B------:R-:W-:-:S08]  /*0d60*/  DFMA R10, -R4, R12, 1 ;  /* 0x3ff00000040a742b */ /* 0x000fd0000000010c */
[----:B------:R-:W-:-:S08]  /*0d70*/  DFMA R10, R12, R10, R12 ;  /* 0x0000000a0c0a722b */ /* 0x000fd0000000000c */
[----:B0-----:R-:W-:-:S08]  /*0d80*/  DMUL R12, R10, UR4 ;  /* 0x000000040a0c7c28 */ /* 0x001fd00008000000 */
[----:B------:R-:W-:-:S08]  /*0d90*/  DFMA R16, -R4, R12, UR4 ;  /* 0x0000000404107e2b */ /* 0x000fd0000800010c */
[----:B------:R-:W-:-:S10]  /*0da0*/  DFMA R10, R10, R16, R12 ;  /* 0x000000100a0a722b */ /* 0x000fd4000000000c */
[----:B------:R-:W-:-:S05]  /*0db0*/  FFMA R12, RZ, R5, R11 ;  /* 0x00000005ff0c7223 */ /* 0x000fca000000000b */
[----:B------:R-:W-:-:S13]  /*0dc0*/  FSETP.GT.AND P0, PT, |R12|, 1.469367938527859385e-39, PT ;  /* 0x001000000c00780b */ /* 0x000fda0003f04200 */
[----:B------:R-:W-:Y:S05]  /*0dd0*/  @P0 BRA P1, `(.L_x_17) ;  /* 0x0000000000240947 */ /* 0x000fea0000800000 */
[----:B------:R-:W0:Y:S01]  /*0de0*/  LDCU.64 UR4, c[0x0][0x3c8] ;  /* 0x00007900ff0477ac */ /* 0x000e220008000a00 */
[----:B------:R-:W-:Y:S01]  /*0df0*/  IMAD.MOV.U32 R14, RZ, RZ, R4 ;  /* 0x000000ffff0e7224 */ /* 0x000fe200078e0004 */
[----:B------:R-:W-:Y:S02]  /*0e00*/  MOV R19, R5 ;  /* 0x0000000500137202 */ /* 0x000fe40000000f00 */
[----:B------:R-:W-:Y:S01]  /*0e10*/  MOV R2, 0xe50 ;  /* 0x00000e5000027802 */ /* 0x000fe20000000f00 */
[----:B0-----:R-:W-:Y:S02]  /*0e20*/  IMAD.U32 R16, RZ, RZ, UR4 ;  /* 0x00000004ff107e24 */ /* 0x001fe4000f8e00ff */
[----:B------:R-:W-:-:S07]  /*0e30*/  IMAD.U32 R17, RZ, RZ, UR5 ;  /* 0x00000005ff117e24 */ /* 0x000fce000f8e00ff */
[----:B------:R-:W-:Y:S05]  /*0e40*/  CALL.REL.NOINC `($__internal_0_$__cuda_sm20_div_rn_f64_full) ;  /* 0x00000004000c7944 */ /* 0x000fea0003c00000 */
[----:B------:R-:W-:Y:S02]  /*0e50*/  IMAD.MOV.U32 R10, RZ, RZ, R12 ;  /* 0x000000ffff0a7224 */ /* 0x000fe400078e000c */
[----:B------:R-:W-:-:S07]  /*0e60*/  IMAD.MOV.U32 R11, RZ, RZ, R13 ;  /* 0x000000ffff0b7224 */ /* 0x000fce00078e000d */
.L_x_17:
[----:B------:R-:W-:Y:S05]  /*0e70*/  BSYNC.RECONVERGENT B0 ;  /* 0x0000000000007941 */ /* 0x000fea0003800200 */
.L_x_16:
[----:B------:R-:W0:Y:S01]  /*0e80*/  MUFU.RCP64H R5, R11 ;  /* 0x0000000b00057308 */ /* 0x000e220000001800 */
[----:B------:R-:W-:Y:S01]  /*0e90*/  MOV R4, 0x1 ;  /* 0x0000000100047802 */ /* 0x000fe20000000f00 */
[----:B------:R-:W1:Y:S01]  /*0ea0*/  LDCU.64 UR4, c[0x0][0x3b8] ;  /* 0x00007700ff0477ac */ /* 0x000e620008000a00 */
[----:B------:R-:W2:Y:S01]  /*0eb0*/  LDC R2, c[0x0][0x3bc] ;  /* 0x0000ef00ff027b82 */ /* 0x000ea20000000800 */
[----:B------:R-:W-:Y:S03]  /*0ec0*/  BSSY.RECONVERGENT B0, `(.L_x_18) ;  /* 0x0000016000007945 */ /* 0x000fe60003800200 */
[----:B0-----:R-:W-:-:S08]  /*0ed0*/  DFMA R12, R4, -R10, 1 ;  /* 0x3ff00000040c742b */ /* 0x001fd0000000080a */
[----:B------:R-:W-:Y:S01]  /*0ee0*/  DFMA R12, R12, R12, R12 ;  /* 0x0000000c0c0c722b */ /* 0x000fe2000000000c */
[----:B--2---:R-:W-:-:S07]  /*0ef0*/  FSETP.GEU.AND P1, PT, |R2|, 6.5827683646048100446e-37, PT ;  /* 0x036000000200780b */ /* 0x004fce0003f2e200 */
[----:B------:R-:W-:-:S08]  /*0f00*/  DFMA R12, R4, R12, R4 ;  /* 0x0000000c040c722b */ /* 0x000fd00000000004 */
[----:B------:R-:W-:-:S08]  /*0f10*/  DFMA R4, R12, -R10, 1 ;  /* 0x3ff000000c04742b */ /* 0x000fd0000000080a */
[----:B------:R-:W-:-:S08]  /*0f20*/  DFMA R4, R12, R4, R12 ;  /* 0x000000040c04722b */ /* 0x000fd0000000000c */
[----:B-1----:R-:W-:-:S08]  /*0f30*/  DMUL R12, R4, UR4 ;  /* 0x00000004040c7c28 */ /* 0x002fd00008000000 */
[----:B------:R-:W-:-:S08]  /*0f40*/  DFMA R14, R12, -R10, UR4 ;  /* 0x000000040c0e7e2b */ /* 0x000fd0000800080a */
[----:B------:R-:W-:-:S10]  /*0f50*/  DFMA R4, R4, R14, R12 ;  /* 0x0000000e0404722b */ /* 0x000fd4000000000c */
[----:B------:R-:W-:-:S05]  /*0f60*/  FFMA R12, RZ, R11, R5 ;  /* 0x0000000bff0c7223 */ /* 0x000fca0000000005 */
[----:B------:R-:W-:-:S13]  /*0f70*/  FSETP.GT.AND P0, PT, |R12|, 1.469367938527859385e-39, PT ;  /* 0x001000000c00780b */ /* 0x000fda0003f04200 */
[----:B------:R-:W-:Y:S05]  /*0f80*/  @P0 BRA P1, `(.L_x_19) ;  /* 0x0000000000240947 */ /* 0x000fea0000800000 */
[----:B------:R-:W0:Y:S01]  /*0f90*/  LDCU.64 UR4, c[0x0][0x3b8] ;  /* 0x00007700ff0477ac */ /* 0x000e220008000a00 */
[----:B------:R-:W-:Y:S01]  /*0fa0*/  IMAD.MOV.U32 R14, RZ, RZ, R10 ;  /* 0x000000ffff0e7224 */ /* 0x000fe200078e000a */
[----:B------:R-:W-:Y:S01]  /*0fb0*/  MOV R2, 0x1000 ;  /* 0x0000100000027802 */ /* 0x000fe20000000f00 */
[----:B------:R-:W-:Y:S02]  /*0fc0*/  IMAD.MOV.U32 R19, RZ, RZ, R11 ;  /* 0x000000ffff137224 */ /* 0x000fe400078e000b */
[----:B0-----:R-:W-:Y:S02]  /*0fd0*/  IMAD.U32 R16, RZ, RZ, UR4 ;  /* 0x00000004ff107e24 */ /* 0x001fe4000f8e00ff */
[----:B------:R-:W-:-:S07]  /*0fe0*/  IMAD.U32 R17, RZ, RZ, UR5 ;  /* 0x00000005ff117e24 */ /* 0x000fce000f8e00ff */
[----:B------:R-:W-:Y:S05]  /*0ff0*/  CALL.REL.NOINC `($__internal_0_$__cuda_sm20_div_rn_f64_full) ;  /* 0x0000000000a07944 */ /* 0x000fea0003c00000 */
[----:B------:R-:W-:Y:S01]  /*1000*/  MOV R4, R12 ;  /* 0x0000000c00047202 */ /* 0x000fe20000000f00 */
[----:B------:R-:W-:-:S07]  /*1010*/  IMAD.MOV.U32 R5, RZ, RZ, R13 ;  /* 0x000000ffff057224 */ /* 0x000fce00078e000d */
.L_x_19:
[----:B------:R-:W-:Y:S05]  /*1020*/  BSYNC.RECONVERGENT B0 ;  /* 0x0000000000007941 */ /* 0x000fea0003800200 */
.L_x_18:
[----:B------:R-:W0:Y:S01]  /*1030*/  LDCU UR5, c[0x0][0x3b0] ;  /* 0x00007600ff0577ac */ /* 0x000e220008000800 */
[----:B------:R-:W1:Y:S01]  /*1040*/  LDC R19, c[0x0][0x3ac] ;  /* 0x0000eb00ff137b82 */ /* 0x000e620000000800 */
[----:B------:R-:W-:-:S07]  /*1050*/  ISETP.NE.AND P0, PT, R0, RZ, PT ;  /* 0x000000ff0000720c */ /* 0x000fce0003f05270 */
[----:B------:R-:W2:Y:S08]  /*1060*/  LDC.64 R12, c[0x0][0x380] ;  /* 0x0000e000ff0c7b82 */ /* 0x000eb00000000a00 */
[----:B------:R-:W3:Y:S01]  /*1070*/  LDC.64 R20, c[0x0][0x3d8] ;  /* 0x0000f600ff147b82 */ /* 0x000ee20000000a00 */
[----:B0-----:R-:W-:-:S06]  /*1080*/  UIADD3 UR4, UPT, UPT, UR5, -0x1, URZ ;  /* 0xffffffff05047890 */ /* 0x001fcc000fffe0ff */
[C---:B------:R-:W-:Y:S01]  /*1090*/  ISETP.NE.AND P1, PT, R0.reuse, UR4, PT ;  /* 0x0000000400007c0c */ /* 0x040fe2000bf25270 */
[----:B-1----:R-:W-:Y:S01]  /*10a0*/  IMAD R2, R0, R19, R19 ;  /* 0x0000001300027224 */ /* 0x002fe200078e0213 */
[----:B------:R-:W0:Y:S03]  /*10b0*/  LDC.64 R16, c[0x0][0x3e0] ;  /* 0x0000f800ff107b82 */ /* 0x000e260000000a00 */
[----:B------:R-:W-:-:S04]  /*10c0*/  IMAD.IADD R25, R2, 0x1, R3 ;  /* 0x0000000102197824 */ /* 0x000fc800078e0203 */
[----:B--2---:R-:W-:Y:S01]  /*10d0*/  IMAD.WIDE.U32 R24, R25, 0x8, R12 ;  /* 0x0000000819187825 */ /* 0x004fe200078e000c */
[----:B------:R-:W1:Y:S05]  /*10e0*/  LDC.64 R14, c[0x0][0x3e8] ;  /* 0x0000fa00ff0e7b82 */ /* 0x000e6a0000000a00 */
[----:B------:R-:W2:Y:S03]  /*10f0*/  LDG.E.64.CONSTANT R24, desc[UR8][R24.64] ;  /* 0x0000000818187981 */ /* 0x000ea6000c1e9b00 */
[----:B------:R-:W4:Y:S02]  /*1100*/  @!P1 LDC R10, c[0x0][0x3a8] ;  /* 0x0000ea00ff0a9b82 */ /* 0x000f240000000800 */
[----:B----4-:R-:W-:-:S02]  /*1110*/  @!P1 VIADD R2, R10, 0xffffffff ;  /* 0xffffffff0a029836 */ /* 0x010fc40000000000 */
[----:B------:R-:W-:-:S04]  /*1120*/  @!P0 IMAD.WIDE.U32 R10, R3, 0x8, R12 ;  /* 0x00000008030a8825 */ /* 0x000fc800078e000c */
[----:B------:R-:W-:Y:S02]  /*1130*/  @!P1 IMAD R19, R2, R19, R3 ;  /* 0x0000001302139224 */ /* 0x000fe400078e0203 */
[----:B------:R-:W4:Y:S02]  /*1140*/  @!P0 LDG.E.64.CONSTANT R10, desc[UR8][R10.64] ;  /* 0x000000080a0a8981 */ /* 0x000f24000c1e9b00 */
[----:B------:R-:W-:Y:S02]  /*1150*/  @!P1 IMAD.WIDE R18, R19, 0x8, R12 ;  /* 0x0000000813129825 */ /* 0x000fe400078e020c */
[----:B------:R-:W5:Y:S04]  /*1160*/  LDC.64 R12, c[0x0][0x3f0] ;  /* 0x0000fc00ff0c7b82 */ /* 0x000f680000000a00 */
[----:B------:R-:W4:Y:S01]  /*1170*/  @!P1 LDG.E.64.CONSTANT R18, desc[UR8][R18.64] ;  /* 0x0000000812129981 */ /* 0x000f22000c1e9b00 */
[----:B------:R-:W-:-:S04]  /*1180*/  IMAD R3, R3, UR5, R0 ;  /* 0x0000000503037c24 */ /* 0x000fc8000f8e0200 */
[----:B---3--:R-:W-:-:S04]  /*1190*/  IMAD.WIDE.U32 R20, R3, 0x8, R20 ;  /* 0x0000000803147825 */ /* 0x008fc800078e0014 */
[C---:B0-----:R-:W-:Y:S01]  /*11a0*/  IMAD.WIDE.U32 R16, R3.reuse, 0x8, R16 ;  /* 0x0000000803107825 */ /* 0x041fe200078e0010 */
[----:B------:R-:W-:Y:S03]  /*11b0*/  STG.E.64 desc[UR8][R20.64], R8 ;  /* 0x0000000814007986 */ /* 0x000fe6000c101b08 */
[----:B-1----:R-:W-:-:S04]  /*11c0*/  IMAD.WIDE.U32 R14, R3, 0x8, R14 ;  /* 0x00000008030e7825 */ /* 0x002fc800078e000e */
[----:B-----5:R-:W-:Y:S01]  /*11d0*/  IMAD.WIDE.U32 R12, R3, 0x8, R12 ;  /* 0x00000008030c7825 */ /* 0x020fe200078e000c */
[----:B--2---:R-:W-:Y:S02]  /*11e0*/  DFMA R22, R22, R4, R24 ;  /* 0x000000041616722b */ /* 0x004fe40000000018 */
[----:B------:R-:W-:-:S08]  /*11f0*/  DADD R24, R6, 1 ;  /* 0x3ff0000006187429 */ /* 0x000fd00000000000 */
[----:B------:R-:W-:-:S08]  /*1200*/  DADD R24, R24, R8 ;  /* 0x0000000018187229 */ /* 0x000fd00000000008 */
[----:B------:R-:W-:Y:S02]  /*1210*/  DADD R24, R24, R4 ;  /* 0x0000000018187229 */ /* 0x000fe40000000004 */
[----:B----4-:R-:W-:-:S05]  /*1220*/  @!P0 DFMA R22, R10, R6, R22 ;  /* 0x000000060a16822b */ /* 0x010fca0000000016 */
[----:B------:R-:W-:Y:S03]  /*1230*/  STG.E.64 desc[UR8][R16.64], R24 ;  /* 0x0000001810007986 */ /* 0x000fe6000c101b08 */
[----:B------:R-:W-:Y:S01]  /*1240*/  @!P1 DFMA R22, R18, R8, R22 ;  /* 0x000000081216922b */ /* 0x000fe20000000016 */
[----:B------:R-:W-:Y:S06]  /*1250*/  STG.E.64 desc[UR8][R14.64], R6 ;  /* 0x000000060e007986 */ /* 0x000fec000c101b08 */
[----:B------:R-:W-:Y:S01]  /*1260*/  STG.E.64 desc[UR8][R12.64], R22 ;  /* 0x000000160c007986 */ /* 0x000fe2000c101b08 */
[----:B------:R-:W-:Y:S05]  /*1270*/  EXIT ;  /* 0x000000000000794d */ /* 0x000fea0003800000 */
        .weak           $__internal_0_$__cuda_sm20_div_rn_f64_full
        .type           $__internal_0_$__cuda_sm20_div_rn_f64_full,@function
        .size           $__internal_0_$__cuda_sm20_div_rn_f64_full,($__internal_1_$__cuda_sm20_drsqrt_f64_slowpath_v2 - $__internal_0_$__cuda_sm20_div_rn_f64_full)
$__internal_0_$__cuda_sm20_div_rn_f64_full:
[----:B------:R-:W-:Y:S01]  /*1280*/  MOV R13, R17 ;  /* 0x00000011000d7202 */ /* 0x000fe20000000f00 */
[----:B------:R-:W-:Y:S01]  /*1290*/  IMAD.MOV.U32 R17, RZ, RZ, R19 ;  /* 0x000000ffff117224 */ /* 0x000fe200078e0013 */
[----:B------:R-:W-:Y:S01]  /*12a0*/  FSETP.GEU.AND P0, PT, |R19|, 1.469367938527859385e-39, PT ;  /* 0x001000001300780b */ /* 0x000fe20003f0e200 */
[----:B------:R-:W-:Y:S01]  /*12b0*/  IMAD.MOV.U32 R12, RZ, RZ, R16 ;  /* 0x000000ffff0c7224 */ /* 0x000fe200078e0010 */
[----:B------:R-:W-:Y:S01]  /*12c0*/  FSETP.GEU.AND P2, PT, |R13|, 1.469367938527859385e-39, PT ;  /* 0x001000000d00780b */ /* 0x000fe20003f4e200 */
[----:B------:R-:W-:Y:S01]  /*12d0*/  IMAD.MOV.U32 R16, RZ, RZ, R14 ;  /* 0x000000ffff107224 */ /* 0x000fe200078e000e */
[----:B------:R-:W-:Y:S01]  /*12e0*/  LOP3.LUT R15, R19, 0x800fffff, RZ, 0xc0, !PT ;  /* 0x800fffff130f7812 */ /* 0x000fe200078ec0ff */
[----:B------:R-:W-:Y:S01]  /*12f0*/  IMAD.MOV.U32 R18, RZ, RZ, R12 ;  /* 0x000000ffff127224 */ /* 0x000fe200078e000c */
[----:B------:R-:W-:Y:S01]  /*1300*/  LOP3.LUT R4, R13, 0x7ff00000, RZ, 0xc0, !PT ;  /* 0x7ff000000d047812 */ /* 0x000fe200078ec0ff */
[----:B------:R-:W-:Y:S01]  /*1310*/  IMAD.MOV.U32 R26, RZ, RZ, 0x1 ;  /* 0x00000001ff1a7424 */ /* 0x000fe200078e00ff */
[----:B------:R-:W-:Y:S01]  /*1320*/  LOP3.LUT R15, R15, 0x3ff00000, RZ, 0xfc, !PT ;  /* 0x3ff000000f0f7812 */ /* 0x000fe200078efcff */
[----:B------:R-:W-:Y:S01]  /*1330*/  BSSY.RECONVERGENT B1, `(.L_x_20) ;  /* 0x000004f000017945 */ /* 0x000fe20003800200 */
[----:B------:R-:W-:Y:S01]  /*1340*/  LOP3.LUT R25, R19, 0x7ff00000, RZ, 0xc0, !PT ;  /* 0x7ff0000013197812 */ /* 0x000fe200078ec0ff */
[----:B------:R-:W-:-:S02]  /*1350*/  IMAD.MOV.U32 R24, RZ, RZ, R4 ;  /* 0x000000ffff187224 */ /* 0x000fc400078e0004 */
[----:B------:R-:W-:Y:S01]  /*1360*/  @!P0 DMUL R14, R16, 8.98846567431157953865e+307 ;  /* 0x7fe00000100e8828 */ /* 0x000fe20000000000 */
[----:B------:R-:W-:Y:S02]  /*1370*/  ISETP.GE.U32.AND P1, PT, R4, R25, PT ;  /* 0x000000190400720c */ /* 0x000fe40003f26070 */
[----:B------:R-:W-:-:S03]  /*1380*/  @!P2 LOP3.LUT R5, R17, 0x7ff00000, RZ, 0xc0, !PT ;  /* 0x7ff000001105a812 */ /* 0x000fc600078ec0ff */
[----:B------:R-:W0:Y:S01]  /*1390*/  MUFU.RCP64H R27, R15 ;  /* 0x0000000f001b7308 */ /* 0x000e220000001800 */
[----:B------:R-:W-:Y:S01]  /*13a0*/  @!P2 ISETP.GE.U32.AND P3, PT, R4, R5, PT ;  /* 0x000000050400a20c */ /* 0x000fe20003f66070 */
[----:B------:R-:W-:Y:S02]  /*13b0*/  IMAD.MOV.U32 R5, RZ, RZ, 0x1ca00000 ;  /* 0x1ca00000ff057424 */ /* 0x000fe400078e00ff */
[----:B------:R-:W-:-:S03]  /*13c0*/  @!P0 LOP3.LUT R25, R15, 0x7ff00000, RZ, 0xc0, !PT ;  /* 0x7ff000000f198812 */ /* 0x000fc600078ec0ff */
[C---:B------:R-:W-:Y:S02]  /*13d0*/  @!P2 SEL R21, R5.reuse, 0x63400000, !P3 ;  /* 0x634000000515a807 */ /* 0x040fe40005800000 */
[----:B------:R-:W-:Y:S02]  /*13e0*/  SEL R19, R5, 0x63400000, !P1 ;  /* 0x6340000005137807 */ /* 0x000fe40004800000 */
[--C-:B------:R-:W-:Y:S02]  /*13f0*/  @!P2 LOP3.LUT R20, R21, 0x80000000, R13.reuse, 0xf8, !PT ;  /* 0x800000001514a812 */ /* 0x100fe400078ef80d */
[----:B------:R-:W-:Y:S02]  /*1400*/  LOP3.LUT R19, R19, 0x800fffff, R13, 0xf8, !PT ;  /* 0x800fffff13137812 */ /* 0x000fe400078ef80d */
[----:B------:R-:W-:Y:S02]  /*1410*/  @!P2 LOP3.LUT R21, R20, 0x100000, RZ, 0xfc, !PT ;  /* 0x001000001415a812 */ /* 0x000fe400078efcff */
[----:B------:R-:W-:-:S06]  /*1420*/  @!P2 MOV R20, RZ ;  /* 0x000000ff0014a202 */ /* 0x000fcc0000000f00 */
[----:B------:R-:W-:Y:S02]  /*1430*/  @!P2 DFMA R18, R18, 2, -R20 ;  /* 0x400000001212a82b */ /* 0x000fe40000000814 */
[----:B0-----:R-:W-:-:S08]  /*1440*/  DFMA R20, R26, -R14, 1 ;  /* 0x3ff000001a14742b */ /* 0x001fd0000000080e */
[----:B------:R-:W-:Y:S01]  /*1450*/  DFMA R20, R20, R20, R20 ;  /* 0x000000141414722b */ /* 0x000fe20000000014 */
[----:B------:R-:W-:-:S07]  /*1460*/  @!P2 LOP3.LUT R24, R19, 0x7ff00000, RZ, 0xc0, !PT ;  /* 0x7ff000001318a812 */ /* 0x000fce00078ec0ff */
[----:B------:R-:W-:-:S08]  /*1470*/  DFMA R20, R26, R20, R26 ;  /* 0x000000141a14722b */ /* 0x000fd0000000001a */
[----:B------:R-:W-:-:S08]  /*1480*/  DFMA R28, R20, -R14, 1 ;  /* 0x3ff00000141c742b */ /* 0x000fd0000000080e */
[----:B------:R-:W-:-:S08]  /*1490*/  DFMA R28, R20, R28, R20 ;  /* 0x0000001c141c722b */ /* 0x000fd00000000014 */
[----:B------:R-:W-:-:S08]  /*14a0*/  DMUL R26, R28, R18 ;  /* 0x000000121c1a7228 */ /* 0x000fd00000000000 */
[----:B------:R-:W-:-:S08]  /*14b0*/  DFMA R20, R26, -R14, R18 ;  /* 0x8000000e1a14722b */ /* 0x000fd00000000012 */
[----:B------:R-:W-:Y:S01]  /*14c0*/  DFMA R20, R28, R20, R26 ;  /* 0x000000141c14722b */ /* 0x000fe2000000001a */
[----:B------:R-:W-:-:S05]  /*14d0*/  VIADD R26, R24, 0xffffffff ;  /* 0xffffffff181a7836 */ /* 0x000fca0000000000 */
[----:B------:R-:W-:Y:S01]  /*14e0*/  ISETP.GT.U32.AND P0, PT, R26, 0x7feffffe, PT ;  /* 0x7feffffe1a00780c */ /* 0x000fe20003f04070 */
[----:B------:R-:W-:-:S05]  /*14f0*/  VIADD R26, R25, 0xffffffff ;  /* 0xffffffff191a7836 */ /* 0x000fca0000000000 */
[----:B------:R-:W-:-:S13]  /*1500*/  ISETP.GT.U32.OR P0, PT, R26, 0x7feffffe, P0 ;  /* 0x7feffffe1a00780c */ /* 0x000fda0000704470 */
[----:B------:R-:W-:Y:S05]  /*1510*/  @P0 BRA `(.L_x_21) ;  /* 0x00000000006c0947 */ /* 0x000fea0003800000 */
[----:B------:R-:W-:-:S04]  /*1520*/  LOP3.LUT R13, R17, 0x7ff00000, RZ, 0xc0, !PT ;  /* 0x7ff00000110d7812 */ /* 0x000fc800078ec0ff */
[CC--:B------:R-:W-:Y:S02]  /*1530*/  VIADDMNMX R12, R4.reuse, -R13.reuse, 0xb9600000, !PT ;  /* 0xb9600000040c7446 */ /* 0x0c0fe4000780090d */
[----:B------:R-:W-:Y:S02]  /*1540*/  ISETP.GE.U32.AND P0, PT, R4, R13, PT ;  /* 0x0000000d0400720c */ /* 0x000fe40003f06070 */
[----:B------:R-:W-:Y:S02]  /*1550*/  VIMNMX R12, PT, PT, R12, 0x46a00000, PT ;  /* 0x46a000000c0c7848 */ /* 0x000fe40003fe0100 */
[----:B------:R-:W-:-:S04]  /*1560*/  SEL R5, R5, 0x63400000, !P0 ;  /* 0x6340000005057807 */ /* 0x000fc80004000000 */
[----:B------:R-:W-:Y:S01]  /*1570*/  IADD3 R24, PT, PT, -R5, R12, RZ ;  /* 0x0000000c05187210 */ /* 0x000fe20007ffe1ff */
[----:B------:R-:W-:-:S04]  /*1580*/  IMAD.MOV.U32 R12, RZ, RZ, RZ ;  /* 0x000000ffff0c7224 */ /* 0x000fc800078e00ff */
[----:B------:R-:W-:-:S06]  /*1590*/  VIADD R13, R24, 0x7fe00000 ;  /* 0x7fe00000180d7836 */ /* 0x000fcc0000000000 */
[----:B------:R-:W-:-:S10]  /*15a0*/  DMUL R4, R20, R12 ;  /* 0x0000000c14047228 */ /* 0x000fd40000000000 */
[----:B------:R-:W-:-:S13]  /*15b0*/  FSETP.GTU.AND P0, PT, |R5|, 1.469367938527859385e-39, PT ;  /* 0x001000000500780b */ /* 0x000fda0003f0c200 */
[----:B------:R-:W-:Y:S05]  /*15c0*/  @P0 BRA `(.L_x_22) ;  /* 0x0000000000940947 */ /* 0x000fea0003800000 */
[----:B------:R-:W-:Y:S01]  /*15d0*/  DFMA R14, R20, -R14, R18 ;  /* 0x8000000e140e722b */ /* 0x000fe20000000012 */
[----:B------:R-:W-:-:S09]  /*15e0*/  IMAD.MOV.U32 R12, RZ, RZ, RZ ;  /* 0x000000ffff0c7224 */ /* 0x000fd200078e00ff */
[C---:B------:R-:W-:Y:S02]  /*15f0*/  FSETP.NEU.AND P0, PT, R15.reuse, RZ, PT ;  /* 0x000000ff0f00720b */ /* 0x040fe40003f0d000 */
[----:B------:R-:W-:-:S04]  /*1600*/  LOP3.LUT R17, R15, 0x80000000, R17, 0x48, !PT ;  /* 0x800000000f117812 */ /* 0x000fc800078e4811 */
[----:B------:R-:W-:-:S07]  /*1610*/  LOP3.LUT R13, R17, R13, RZ, 0xfc, !PT ;  /* 0x0000000d110d7212 */ /* 0x000fce00078efcff */
[----:B------:R-:W-:Y:S05]  /*1620*/  @!P0 BRA `(.L_x_22) ;  /* 0x00000000007c8947 */ /* 0x000fea0003800000 */
[----:B------:R-:W-:Y:S01]  /*1630*/  IADD3 R15, PT, PT, -R24, RZ, RZ ;  /* 0x000000ff180f7210 */ /* 0x000fe20007ffe1ff */
[----:B------:R-:W-:Y:S01]  /*1640*/  IMAD.MOV.U32 R14, RZ, RZ, RZ ;  /* 0x000000ffff0e7224 */ /* 0x000fe200078e00ff */
[----:B------:R-:W-:-:S05]  /*1650*/  DMUL.RP R12, R20, R12 ;  /* 0x0000000c140c7228 */ /* 0x000fca0000008000 */
[----:B------:R-:W-:-:S05]  /*1660*/  DFMA R14, R4, -R14, R20 ;  /* 0x8000000e040e722b */ /* 0x000fca0000000014 */
[----:B------:R-:W-:Y:S02]  /*1670*/  LOP3.LUT R17, R13, R17, RZ, 0x3c, !PT ;  /* 0x000000110d117212 */ /* 0x000fe400078e3cff */
[----:B------:R-:W-:-:S04]  /*1680*/  IADD3 R14, PT, PT, -R24, -0x43300000, RZ ;  /* 0xbcd00000180e7810 */ /* 0x000fc80007ffe1ff */
[----:B------:R-:W-:-:S04]  /*1690*/  FSETP.NEU.AND P0, PT, |R15|, R14, PT ;  /* 0x0000000e0f00720b */ /* 0x000fc80003f0d200 */
[----:B------:R-:W-:Y:S02]  /*16a0*/  FSEL R4, R12, R4, !P0 ;  /* 0x000000040c047208 */ /* 0x000fe40004000000 */
[----:B------:R-:W-:Y:S01]  /*16b0*/  FSEL R5, R17, R5, !P0 ;  /* 0x0000000511057208 */ /* 0x000fe20004000000 */
[----:B------:R-:W-:Y:S06]  /*16c0*/  BRA `(.L_x_22) ;  /* 0x0000000000547947 */ /* 0x000fec0003800000 */
.L_x_21:
[----:B------:R-:W-:-:S14]  /*16d0*/  DSETP.NAN.AND P0, PT, R12, R12, PT ;  /* 0x0000000c0c00722a */ /* 0x000fdc0003f08000 */
[----:B------:R-:W-:Y:S05]  /*16e0*/  @P0 BRA `(.L_x_23) ;  /* 0x0000000000440947 */ /* 0x000fea0003800000 */
[----:B------:R-:W-:-:S14]  /*16f0*/  DSETP.NAN.AND P0, PT, R16, R16, PT ;  /* 0x000000101000722a */ /* 0x000fdc0003f08000 */
[----:B------:R-:W-:Y:S05]  /*1700*/  @P0 BRA `(.L_x_24) ;  /* 0x0000000000300947 */ /* 0x000fea0003800000 */
[----:B------:R-:W-:Y:S01]  /*1710*/  ISETP.NE.AND P0, PT, R24, R25, PT ;  /* 0x000000191800720c */ /* 0x000fe20003f05270 */
[----:B------:R-:W-:Y:S02]  /*1720*/  IMAD.MOV.U32 R4, RZ, RZ, 0x0 ;  /* 0x00000000ff047424 */ /* 0x000fe400078e00ff */
[----:B------:R-:W-:-:S10]  /*1730*/  IMAD.MOV.U32 R5, RZ, RZ, -0x80000 ;  /* 0xfff80000ff057424 */ /* 0x000fd400078e00ff */
[----:B------:R-:W-:Y:S05]  /*1740*/  @!P0 BRA `(.L_x_22) ;  /* 0x0000000000348947 */ /* 0x000fea0003800000 */
[----:B------:R-:W-:Y:S02]  /*1750*/  ISETP.NE.AND P0, PT, R24, 0x7ff00000, PT ;  /* 0x7ff000001800780c */ /* 0x000fe40003f05270 */
[----:B------:R-:W-:Y:S02]  /*1760*/  LOP3.LUT R5, R13, 0x80000000, R17, 0x48, !PT ;  /* 0x800000000d057812 */ /* 0x000fe400078e4811 */
[----:B------:R-:W-:-:S13]  /*1770*/  ISETP.EQ.OR P0, PT, R25, RZ, !P0 ;  /* 0x000000ff1900720c */ /* 0x000fda0004702670 */
[----:B------:R-:W-:Y:S02]  /*1780*/  @P0 LOP3.LUT R12, R5, 0x7ff00000, RZ, 0xfc, !PT ;  /* 0x7ff00000050c0812 */ /* 0x000fe400078efcff */
[----:B------:R-:W-:Y:S01]  /*1790*/  @!P0 MOV R4, RZ ;  /* 0x000000ff00048202 */ /* 0x000fe20000000f00 */
[----:B------:R-:W-:Y:S02]  /*17a0*/  @P0 IMAD.MOV.U32 R4, RZ, RZ, RZ ;  /* 0x000000ffff040224 */ /* 0x000fe400078e00ff */
[----:B------:R-:W-:Y:S01]  /*17b0*/  @P0 IMAD.MOV.U32 R5, RZ, RZ, R12 ;  /* 0x000000ffff050224 */ /* 0x000fe200078e000c */
[----:B------:R-:W-:Y:S06]  /*17c0*/  BRA `(.L_x_22) ;  /* 0x0000000000147947 */ /* 0x000fec0003800000 */
.L_x_24:
[----:B------:R-:W-:Y:S01]  /*17d0*/  LOP3.LUT R5, R17, 0x80000, RZ, 0xfc, !PT ;  /* 0x0008000011057812 */ /* 0x000fe200078efcff */
[----:B------:R-:W-:Y:S01]  /*17e0*/  IMAD.MOV.U32 R4, RZ, RZ, R16 ;  /* 0x000000ffff047224 */ /* 0x000fe200078e0010 */
[----:B------:R-:W-:Y:S06]  /*17f0*/  BRA `(.L_x_22) ;  /* 0x0000000000087947 */ /* 0x000fec0003800000 */
.L_x_23:
[----:B------:R-:W-:Y:S02]  /*1800*/  LOP3.LUT R5, R13, 0x80000, RZ, 0xfc, !PT ;  /* 0x000800000d057812 */ /* 0x000fe400078efcff */
[----:B------:R-:W-:-:S07]  /*1810*/  MOV R4, R12 ;  /* 0x0000000c00047202 */ /* 0x000fce0000000f00 */
.L_x_22:
[----:B------:R-:W-:Y:S05]  /*1820*/  BSYNC.RECONVERGENT B1 ;  /* 0x0000000000017941 */ /* 0x000fea0003800200 */
.L_x_20:
[----:B------:R-:W-:Y:S02]  /*1830*/  IMAD.MOV.U32 R13, RZ, RZ, R5 ;  /* 0x000000ffff0d7224 */ /* 0x000fe400078e0005 */
[----:B------:R-:W-:Y:S02]  /*1840*/  HFMA2 R5, -RZ, RZ, 0, 0 ;  /* 0x00000000ff057431 */ /* 0x000fe400000001ff */
[----:B------:R-:W-:Y:S02]  /*1850*/  IMAD.MOV.U32 R12, RZ, RZ, R4 ;  /* 0x000000ffff0c7224 */ /* 0x000fe400078e0004 */
[----:B------:R-:W-:-:S04]  /*1860*/  IMAD.MOV.U32 R4, RZ, RZ, R2 ;  /* 0x000000ffff047224 */ /* 0x000fc800078e0002 */
[----:B------:R-:W-:Y:S05]  /*1870*/  RET.REL.NODEC R4 `(_ZN10imp_picard26build_system_kernel_doubleEPKdS1_S1_S1_S1_iiiddddPdS2_S2_S2_) ;  /* 0xffffffe404e07950 */ /* 0x000fea0003c3ffff */
        .weak           $__internal_1_$__cuda_sm20_drsqrt_f64_slowpath_v2
        .type           $__internal_1_$__cuda_sm20_drsqrt_f64_slowpath_v2,@function
        .size           $__internal_1_$__cuda_sm20_drsqrt_f64_slowpath_v2,(.L_x_46 - $__internal_1_$__cuda_sm20_drsqrt_f64_slowpath_v2)
$__internal_1_$__cuda_sm20_drsqrt_f64_slowpath_v2:
[----:B------:R-:W-:Y:S01]  /*1880*/  DSETP.NEU.AND P0, PT, R12, RZ, PT ;  /* 0x000000ff0c00722a */ /* 0x000fe20003f0d000 */
[----:B------:R-:W-:Y:S01]  /*1890*/  BSSY.RECONVERGENT B1, `(.L_x_25) ;  /* 0x000001c000017945 */ /* 0x000fe20003800200 */
[----:B------:R-:W-:-:S12]  /*18a0*/  LOP3.LUT R14, R13, 0x80000000, RZ, 0xc0, !PT ;  /* 0x800000000d0e7812 */ /* 0x000fd800078ec0ff */
[----:B------:R-:W-:Y:S05]  /*18b0*/  @!P0 BRA `(.L_x_26) ;  /* 0x00000000005c8947 */ /* 0x000fea0003800000 */
[----:B------:R-:W-:-:S14]  /*18c0*/  DSETP.GTU.AND P0, PT, |R12|, +INF , PT ;  /* 0x7ff000000c00742a */ /* 0x000fdc0003f0c200 */
[----:B------:R-:W-:Y:S05]  /*18d0*/  @P0 BRA `(.L_x_27) ;  /* 0x00000000004c0947 */ /* 0x000fea0003800000 */
[----:B------:R-:W-:-:S13]  /*18e0*/  ISETP.NE.AND P0, PT, R14, RZ, PT ;  /* 0x000000ff0e00720c */ /* 0x000fda0003f05270 */
[----:B------:R-:W-:Y:S02]  /*18f0*/  @P0 IMAD.MOV.U32 R14, RZ, RZ, 0x0 ;  /* 0x00000000ff0e0424 */ /* 0x000fe400078e00ff */
[----:B------:R-:W-:Y:S01]  /*1900*/  @P0 IMAD.MOV.U32 R15, RZ, RZ, -0x80000 ;  /* 0xfff80000ff0f0424 */ /* 0x000fe200078e00ff */
[----:B------:R-:W-:Y:S06]  /*1910*/  @P0 BRA `(.L_x_28) ;  /* 0x00000000004c0947 */ /* 0x000fec0003800000 */
[----:B------:R-:W-:-:S14]  /*1920*/  DSETP.NEU.AND P0, PT, |R12|, +INF , PT ;  /* 0x7ff000000c00742a */ /* 0x000fdc0003f0d200 */
[----:B------:R-:W-:Y:S01]  /*1930*/  @!P0 CS2R R14, SRZ ;  /* 0x00000000000e8805 */ /* 0x000fe2000001ff00 */
[----:B------:R-:W-:Y:S06]  /*1940*/  @!P0 BRA `(.L_x_28) ;  /* 0x0000000000408947 */ /* 0x000fec0003800000 */
[----:B------:R-:W-:Y:S01]  /*1950*/  DMUL R16, R12, 1.80143985094819840000e+16 ;  /* 0x435000000c107828 */ /* 0x000fe20000000000 */
[----:B------:R-:W-:Y:S01]  /*1960*/  IMAD.MOV.U32 R14, RZ, RZ, RZ ;  /* 0x000000ffff0e7224 */ /* 0x000fe200078e00ff */
[----:B------:R-:W-:Y:S01]  /*1970*/  MOV R20, 0x0 ;  /* 0x0000000000147802 */ /* 0x000fe20000000f00 */
[----:B------:R-:W-:-:S03]  /*1980*/  IMAD.MOV.U32 R21, RZ, RZ, 0x3fd80000 ;  /* 0x3fd80000ff157424 */ /* 0x000fc600078e00ff */
[----:B------:R-:W0:Y:S02]  /*1990*/  MUFU.RSQ64H R15, R17 ;  /* 0x00000011000f7308 */ /* 0x000e240000001c00 */
[----:B0-----:R-:W-:-:S08]  /*19a0*/  DMUL R18, R14, R14 ;  /* 0x0000000e0e127228 */ /* 0x001fd00000000000 */
[----:B------:R-:W-:-:S08]  /*19b0*/  DFMA R18, R16, -R18, 1 ;  /* 0x3ff000001012742b */ /* 0x000fd00000000812 */
[----:B------:R-:W-:Y:S02]  /*19c0*/  DFMA R20, R18, R20, 0.5 ;  /* 0x3fe000001214742b */ /* 0x000fe40000000014 */
[----:B------:R-:W-:-:S08]  /*19d0*/  DMUL R18, R14, R18 ;  /* 0x000000120e127228 */ /* 0x000fd00000000000 */
[----:B------:R-:W-:-:S08]  /*19e0*/  DFMA R14, R20, R18, R14 ;  /* 0x00000012140e722b */ /* 0x000fd0000000000e */
[----:B------:R-:W-:Y:S01]  /*19f0*/  DMUL R14, R14, 134217728 ;  /* 0x41a000000e0e7828 */ /* 0x000fe20000000000 */
[----:B------:R-:W-:Y:S10]  /*1a00*/  BRA `(.L_x_28) ;  /* 0x0000000000107947 */ /* 0x000ff40003800000 */
.L_x_27:
[----:B------:R-:W-:Y:S01]  /*1a10*/  DADD R14, R12, R12 ;  /* 0x000000000c0e7229 */ /* 0x000fe2000000000c */
[----:B------:R-:W-:Y:S10]  /*1a20*/  BRA `(.L_x_28) ;  /* 0x0000000000087947 */ /* 0x000ff40003800000 */
.L_x_26:
[----:B------:R-:W-:Y:S01]  /*1a30*/  LOP3.LUT R15, R14, 0x7ff00000, RZ, 0xfc, !PT ;  /* 0x7ff000000e0f7812 */ /* 0x000fe200078efcff */
[----:B------:R-:W-:-:S07]  /*1a40*/  IMAD.MOV.U32 R14, RZ, RZ, RZ ;  /* 0x000000ffff0e7224 */ /* 0x000fce00078e00ff */
.L_x_28:
[----:B------:R-:W-:Y:S05]  /*1a50*/  BSYNC.RECONVERGENT B1 ;  /* 0x0000000000017941 */ /* 0x000fea0003800200 */
.L_x_25:
[----:B------:R-:W-:Y:S01]  /*1a60*/  IMAD.MOV.U32 R16, RZ, RZ, R14 ;  /* 0x000000ffff107224 */ /* 0x000fe200078e000e */
[----:B------:R-:W-:Y:S01]  /*1a70*/  MOV R17, R15 ;  /* 0x0000000f00117202 */ /* 0x000fe20000000f00 */
[----:B------:R-:W-:Y:S02]  /*1a80*/  IMAD.MOV.U32 R14, RZ, RZ, R2 ;  /* 0x000000ffff0e7224 */ /* 0x000fe400078e0002 */
[----:B------:R-:W-:-:S04]  /*1a90*/  IMAD.MOV.U32 R15, RZ, RZ, 0x0 ;  /* 0x00000000ff0f7424 */ /* 0x000fc800078e00ff */
[----:B------:R-:W-:Y:S05]  /*1aa0*/  RET.REL.NODEC R14 `(_ZN10imp_picard26build_system_kernel_doubleEPKdS1_S1_S1_S1_iiiddddPdS2_S2_S2_) ;  /* 0xffffffe40e547950 */ /* 0x000fea0003c3ffff */
.L_x_29:
        /* <DEDUP_REMOVED lines=13> */
.L_x_46:


//--------------------- .text._ZN10imp_picard21moments_kernel_doubleEPKdS1_iidPdS2_S2_ --------------------------
	.section	.text._ZN10imp_picard21moments_kernel_doubleEPKdS1_iidPdS2_S2_,"ax",@progbits
	.align	128
        .global         _ZN10imp_picard21moments_kernel_doubleEPKdS1_iidPdS2_S2_
        .type           _ZN10imp_picard21moments_kernel_doubleEPKdS1_iidPdS2_S2_,@function
        .size           _ZN10imp_picard21moments_kernel_doubleEPKdS1_iidPdS2_S2_,(.L_x_47 - _ZN10imp_picard21moments_kernel_doubleEPKdS1_iidPdS2_S2_)
        .other          _ZN10imp_picard21moments_kernel_doubleEPKdS1_iidPdS2_S2_,@"STO_CUDA_ENTRY STV_DEFAULT"
_ZN10imp_picard21moments_kernel_doubleEPKdS1_iidPdS2_S2_:
.text._ZN10imp_picard21moments_kernel_doubleEPKdS1_iidPdS2_S2_:
[----:B------:R-:W-:Y:S01]  /*0000*/  LDC R1, c[0x0][0x37c] ;  /* 0x0000df00ff017b82 */ /* 0x000fe20000000800 */
[----:B------:R-:W0:Y:S01]  /*0010*/  S2R R22, SR_CTAID.X ;  /* 0x0000000000167919 */ /* 0x000e220000002500 */
[----:B------:R-:W0:Y:S02]  /*0020*/  LDCU UR4, c[0x0][0x390] ;  /* 0x00007200ff0477ac */ /* 0x000e240008000800 */
[----:B0-----:R-:W-:-:S13]  /*0030*/  ISETP.GE.AND P0, PT, R22, UR4, PT ;  /* 0x0000000416007c0c */ /* 0x001fda000bf06270 */
[----:B------:R-:W-:Y:S05]  /*0040*/  @P0 EXIT ;  /* 0x000000000000094d */ /* 0x000fea0003800000 */
[----:B------:R-:W0:Y:S01]  /*0050*/  S2R R19, SR_TID.X ;  /* 0x0000000000137919 */ /* 0x000e220000002100 */
[----:B------:R-:W0:Y:S01]  /*0060*/  LDCU UR5, c[0x0][0x394] ;  /* 0x00007280ff0577ac */ /* 0x000e220008000800 */
[----:B------:R-:W-:Y:S01]  /*0070*/  MOV R0, 0x400 ;  /* 0x0000040000007802 */ /* 0x000fe20000000f00 */
[----:B------:R-:W-:Y:S01]  /*0080*/  BSSY.RECONVERGENT B0, `(.L_x_30) ;  /* 0x0000021000007945 */ /* 0x000fe20003800200 */
[----:B------:R-:W1:Y:S01]  /*0090*/  S2R R3, SR_CgaCtaId ;  /* 0x0000000000037919 */ /* 0x000e620000008800 */
[----:B------:R-:W2:Y:S01]  /*00a0*/  LDCU UR4, c[0x0][0x360] ;  /* 0x00006c00ff0477ac */ /* 0x000ea20008000800 */
[----:B------:R-:W-:Y:S02]  /*00b0*/  CS2R R4, SRZ ;  /* 0x0000000000047805 */ /* 0x000fe4000001ff00 */
[----:B------:R-:W-:Y:S01]  /*00c0*/  CS2R R6, SRZ ;  /* 0x0000000000067805 */ /* 0x000fe2000001ff00 */
[----:B------:R-:W3:Y:S01]  /*00d0*/  LDCU.64 UR8, c[0x0][0x358] ;  /* 0x00006b00ff0877ac */ /* 0x000ee20008000a00 */
[----:B--2---:R-:W-:Y:S01]  /*00e0*/  IMAD.U32 R21, RZ, RZ, UR4 ;  /* 0x00000004ff157e24 */ /* 0x004fe2000f8e00ff */
[----:B0-----:R-:W-:-:S02]  /*00f0*/  ISETP.GE.AND P0, PT, R19, UR5, PT ;  /* 0x0000000513007c0c */ /* 0x001fc4000bf06270 */
[----:B-1----:R-:W-:Y:S02]  /*0100*/  LEA R0, R3, R0, 0x18 ;  /* 0x0000000003007211 */ /* 0x002fe400078ec0ff */
[----:B------:R-:W-:-:S03]  /*0110*/  CS2R R2, SRZ ;  /* 0x0000000000027805 */ /* 0x000fc6000001ff00 */
[--C-:B------:R-:W-:Y:S02]  /*0120*/  IMAD R18, R21, 0x8, R0.reuse ;  /* 0x0000000815127824 */ /* 0x100fe400078e0200 */
[C---:B------:R-:W-:Y:S02]  /*0130*/  IMAD R23, R19.reuse, 0x8, R0 ;  /* 0x0000000813177824 */ /* 0x040fe400078e0200 */
[--C-:B------:R-:W-:Y:S02]  /*0140*/  IMAD R25, R19, 0x8, R18.reuse ;  /* 0x0000000813197824 */ /* 0x100fe400078e0212 */
[----:B------:R-:W-:Y:S01]  /*0150*/  IMAD R0, R21, 0x8, R18 ;  /* 0x0000000815007824 */ /* 0x000fe200078e0212 */
[----:B---3--:R-:W-:Y:S06]  /*0160*/  @P0 BRA `(.L_x_31) ;  /* 0x0000000000480947 */ /* 0x008fec0003800000 */
[----:B------:R-:W0:Y:S01]  /*0170*/  LDC.64 R8, c[0x0][0x380] ;  /* 0x0000e000ff087b82 */ /* 0x000e220000000a00 */
[----:B------:R-:W-:Y:S01]  /*0180*/  IMAD.MOV.U32 R27, RZ, RZ, R19 ;  /* 0x000000ffff1b7224 */ /* 0x000fe200078e0013 */
[----:B------:R-:W-:Y:S02]  /*0190*/  CS2R R6, SRZ ;  /* 0x0000000000067805 */ /* 0x000fe4000001ff00 */
[----:B------:R-:W-:Y:S02]  /*01a0*/  CS2R R2, SRZ ;  /* 0x0000000000027805 */ /* 0x000fe4000001ff00 */
[----:B------:R-:W-:Y:S02]  /*01b0*/  CS2R R4, SRZ ;  /* 0x0000000000047805 */ /* 0x000fe4000001ff00 */
[----:B------:R-:W1:Y:S05]  /*01c0*/  LDC.64 R10, c[0x0][0x388] ;  /* 0x0000e200ff0a7b82 */ /* 0x000e6a0000000a00 */
.L_x_32:
[----:B-1----:R-:W-:-:S04]  /*01d0*/  IMAD.WIDE R12, R27, 0x8, R10 ;  /* 0x000000081b0c7825 */ /* 0x002fc800078e020a */
[----:B------:R-:W-:Y:S02]  /*01e0*/  IMAD R15, R22, UR5, R27 ;  /* 0x00000005160f7c24 */ /* 0x000fe4000f8e021b */
[----:B------:R-:W2:Y:S02]  /*01f0*/  LDG.E.64.CONSTANT R12, desc[UR8][R12.64] ;  /* 0x000000080c0c7981 */ /* 0x000ea4000c1e9b00 */
[----:B0-----:R-:W-:-:S06]  /*0200*/  IMAD.WIDE R14, R15, 0x8, R8 ;  /* 0x000000080f0e7825 */ /* 0x001fcc00078e0208 */
[----:B------:R-:W3:Y:S01]  /*0210*/  LDG.E.64.CONSTANT R14, desc[UR8][R14.64] ;  /* 0x000000080e0e7981 */ /* 0x000ee2000c1e9b00 */
[----:B------:R-:W-:-:S05]  /*0220*/  IMAD.IADD R27, R21, 0x1, R27 ;  /* 0x00000001151b7824 */ /* 0x000fca00078e021b */
[----:B------:R-:W-:Y:S01]  /*0230*/  ISETP.GE.AND P0, PT, R27, UR5, PT ;  /* 0x000000051b007c0c */ /* 0x000fe2000bf06270 */
[-C--:B--2---:R-:W-:Y:S02]  /*0240*/  DMUL R16, R12, R12.reuse ;  /* 0x0000000c0c107228 */ /* 0x084fe40000000000 */
[C---:B---3--:R-:W-:Y:S02]  /*0250*/  DFMA R2, R14.reuse, R12, R2 ;  /* 0x0000000c0e02722b */ /* 0x048fe40000000002 */
[----:B------:R-:W-:-:S04]  /*0260*/  DADD R4, R14, R4 ;  /* 0x000000000e047229 */ /* 0x000fc80000000004 */
[----:B------:R-:W-:-:S04]  /*0270*/  DFMA R6, R14, R16, R6 ;  /* 0x000000100e06722b */ /* 0x000fc80000000006 */
[----:B------:R-:W-:Y:S07]  /*0280*/  @!P0 BRA `(.L_x_32) ;  /* 0xfffffffc00d08947 */ /* 0x000fee000383ffff */
.L_x_31:
[----:B------:R-:W-:Y:S05]  /*0290*/  BSYNC.RECONVERGENT B0 ;  /* 0x0000000000007941 */ /* 0x000fea0003800200 */
.L_x_30:
[----:B------:R-:W-:Y:S01]  /*02a0*/  ISETP.GE.U32.AND P0, PT, R21, 0x2, PT ;  /* 0x000000021500780c */ /* 0x000fe20003f06070 */
[----:B------:R-:W-:Y:S01]  /*02b0*/  IMAD R9, R19, 0x8, R0 ;  /* 0x0000000813097824 */ /* 0x000fe200078e0200 */
[----:B------:R0:W-:Y:S04]  /*02c0*/  STS.64 [R23], R4 ;  /* 0x0000000417007388 */ /* 0x0001e80000000a00 */
[----:B------:R0:W-:Y:S04]  /*02d0*/  STS.64 [R25], R2 ;  /* 0x0000000219007388 */ /* 0x0001e80000000a00 */
[----:B------:R0:W-:Y:S01]  /*02e0*/  STS.64 [R9], R6 ;  /* 0x0000000609007388 */ /* 0x0001e20000000a00 */
[----:B------:R-:W-:Y:S06]  /*02f0*/  BAR.SYNC.DEFER_BLOCKING 0x0 ;  /* 0x0000000000007b1d */ /* 0x000fec0000010000 */
[----:B------:R-:W-:Y:S05]  /*0300*/  @!P0 BRA `(.L_x_33) ;  /* 0x0000000000608947 */ /* 0x000fea0003800000 */
.L_x_36:
[----:B0-----:R-:W-:Y:S01]  /*0310*/  SHF.R.U32.HI R2, RZ, 0x1, R21 ;  /* 0x00000001ff027819 */ /* 0x001fe20000011615 */
[----:B------:R-:W-:Y:S03]  /*0320*/  BSSY.RECONVERGENT B0, `(.L_x_34) ;  /* 0x0000012000007945 */ /* 0x000fe60003800200 */
[----:B------:R-:W-:-:S13]  /*0330*/  ISETP.GE.U32.AND P0, PT, R19, R2, PT ;  /* 0x000000021300720c */ /* 0x000fda0003f06070 */
[----:B------:R-:W-:Y:S05]  /*0340*/  @P0 BRA `(.L_x_35) ;  /* 0x00000000003c0947 */ /* 0x000fea0003800000 */
[C---:B------:R-:W-:Y:S01]  /*0350*/  IMAD R3, R2.reuse, 0x8, R23 ;  /* 0x0000000802037824 */ /* 0x040fe200078e0217 */
[----:B------:R-:W-:Y:S01]  /*0360*/  LDS.64 R6, [R23] ;  /* 0x0000000017067984 */ /* 0x000fe20000000a00 */
[C---:B------:R-:W-:Y:S02]  /*0370*/  IMAD R8, R2.reuse, 0x8, R25 ;  /* 0x0000000802087824 */ /* 0x040fe400078e0219 */
[----:B------:R-:W-:Y:S01]  /*0380*/  IMAD R14, R2, 0x8, R9 ;  /* 0x00000008020e7824 */ /* 0x000fe200078e0209 */
[----:B------:R-:W0:Y:S02]  /*0390*/  LDS.64 R4, [R3] ;  /* 0x0000000003047984 */ /* 0x000e240000000a00 */
[----:B0-----:R-:W-:-:S07]  /*03a0*/  DADD R4, R4, R6 ;  /* 0x0000000004047229 */ /* 0x001fce0000000006 */
[----:B------:R-:W-:Y:S04]  /*03b0*/  STS.64 [R23], R4 ;  /* 0x0000000417007388 */ /* 0x000fe80000000a00 */
[----:B------:R-:W-:Y:S04]  /*03c0*/  LDS.64 R6, [R8] ;  /* 0x0000000008067984 */ /* 0x000fe80000000a00 */
[----:B------:R-:W0:Y:S02]  /*03d0*/  LDS.64 R10, [R25] ;  /* 0x00000000190a7984 */ /* 0x000e240000000a00 */
[----:B0-----:R-:W-:-:S07]  /*03e0*/  DADD R6, R6, R10 ;  /* 0x0000000006067229 */ /* 0x001fce000000000a */
[----:B------:R-:W-:Y:S04]  /*03f0*/  STS.64 [R25], R6 ;  /* 0x0000000619007388 */ /* 0x000fe80000000a00 */
[----:B------:R-:W-:Y:S04]  /*0400*/  LDS.64 R10, [R14] ;  /* 0x000000000e0a7984 */ /* 0x000fe80000000a00 */
[----:B------:R-:W0:Y:S02]  /*0410*/  LDS.64 R12, [R9] ;  /* 0x00000000090c7984 */ /* 0x000e240000000a00 */
[----:B0-----:R-:W-:-:S07]  /*0420*/  DADD R10, R10, R12 ;  /* 0x000000000a0a7229 */ /* 0x001fce000000000c */
[----:B------:R0:W-:Y:S04]  /*0430*/  STS.64 [R9], R10 ;  /* 0x0000000a09007388 */ /* 0x0001e80000000a00 */
.L_x_35:
[----:B------:R-:W-:Y:S05]  /*0440*/  BSYNC.RECONVERGENT B0 ;  /* 0x0000000000007941 */ /* 0x000fea0003800200 */
.L_x_34:
[----:B------:R-:W-:Y:S01]  /*0450*/  BAR.SYNC.DEFER_BLOCKING 0x0 ;  /* 0x0000000000007b1d */ /* 0x000fe20000010000 */
[----:B------:R-:W-:Y:S01]  /*0460*/  ISETP.GT.U32.AND P0, PT, R21, 0x3, PT ;  /* 0x000000031500780c */ /* 0x000fe20003f04070 */
[----:B------:R-:W-:-:S12]  /*0470*/  IMAD.MOV.U32 R21, RZ, RZ, R2 ;  /* 0x000000ffff157224 */ /* 0x000fd800078e0002 */
[----:B------:R-:W-:Y:S05]  /*0480*/  @P0 BRA `(.L_x_36) ;  /* 0xfffffffc00a00947 */ /* 0x000fea000383ffff */
.L_x_33:
[----:B------:R-:W-:-:S13]  /*0490*/  ISETP.NE.AND P0, PT, R19, RZ, PT ;  /* 0x000000ff1300720c */ /* 0x000fda0003f05270 */
[----:B------:R-:W-:Y:S05]  /*04a0*/  @P0 EXIT ;  /* 0x000000000000094d */ /* 0x000fea0003800000 */
[----:B------:R-:W1:Y:S01]  /*04b0*/  S2UR UR5, SR_CgaCtaId ;  /* 0x00000000000579c3 */ /* 0x000e620000008800 */
[----:B------:R-:W-:Y:S01]  /*04c0*/  UMOV UR4, 0x400 ;  /* 0x0000040000047882 */ /* 0x000fe20000000000 */
[----:B------:R-:W-:Y:S01]  /*04d0*/  LDS.64 R18, [R18] ;  /* 0x0000000012127984 */ /* 0x000fe20000000a00 */
[----:B-1----:R-:W-:-:S03]  /*04e0*/  ULEA UR4, UR5, UR4, 0x18 ;  /* 0x0000000405047291 */ /* 0x002fc6000f8ec0ff */
[----:B------:R-:W-:Y:S02]  /*04f0*/  UMOV UR5, 0x1a56e1f ;  /* 0x01a56e1f00057882 */ /* 0x000fe40000000000 */
[----:B------:R-:W-:Y:S02]  /*0500*/  UMOV UR6, UR5 ;  /* 0x0000000500067c82 */ /* 0x000fe40008000000 */
[----:B0-----:R-:W-:Y:S02]  /*0510*/  IMAD.U32 R5, RZ, RZ, UR6 ;  /* 0x00000006ff057e24 */ /* 0x001fe4000f8e00ff */
[----:B------:R-:W0:Y:S01]  /*0520*/  LDS.64 R2, [UR4] ;  /* 0x00000004ff027984 */ /* 0x000e220008000a00 */
[----:B------:R-:W-:Y:S02]  /*0530*/  UMOV UR4, 0xc2f8f359 ;  /* 0xc2f8f35900047882 */ /* 0x000fe40000000000 */
[----:B0-----:R-:W-:Y:S01]  /*0540*/  DSETP.MAX.AND P0, P1, R2, UR4, PT ;  /* 0x0000000402007e2a */ /* 0x001fe2000b90f000 */
[----:B------:R-:W-:-:S05]  /*0550*/  IMAD.MOV.U32 R4, RZ, RZ, R3 ;  /* 0x000000ffff047224 */ /* 0x000fca00078e0003 */
[----:B------:R-:W-:Y:S01]  /*0560*/  FSEL R13, R4, UR6, P0 ;  /* 0x00000006040d7c08 */ /* 0x000fe20008000000 */
[----:B------:R-:W-:Y:S01]  /*0570*/  IMAD.MOV.U32 R4, RZ, RZ, R2 ;  /* 0x000000ffff047224 */ /* 0x000fe200078e0002 */
[----:B------:R-:W-:-:S04]  /*0580*/  UMOV UR6, UR4 ;  /* 0x0000000400067c82 */ /* 0x000fc80008000000 */
[----:B------:R-:W-:Y:S01]  /*0590*/  SEL R12, R4, UR6, P0 ;  /* 0x00000006040c7c07 */ /* 0x000fe20008000000 */
[----:B------:R-:W-:Y:S01]  /*05a0*/  IMAD.MOV.U32 R4, RZ, RZ, 0x1 ;  /* 0x00000001ff047424 */ /* 0x000fe200078e00ff */
[----:B------:R-:W-:Y:S01]  /*05b0*/  @P1 LOP3.LUT R13, R5, 0x80000, RZ, 0xfc, !PT ;  /* 0x00080000050d1812 */ /* 0x000fe200078efcff */
[----:B------:R-:W0:Y:S01]  /*05c0*/  LDCU.64 UR6, c[0x0][0x398] ;  /* 0x00007300ff0677ac */ /* 0x000e220008000a00 */
[----:B------:R-:W-:Y:S02]  /*05d0*/  FSETP.GEU.AND P1, PT, |R19|, 6.5827683646048100446e-37, PT ;  /* 0x036000001300780b */ /* 0x000fe40003f2e200 */
[----:B------:R-:W1:Y:S02]  /*05e0*/  MUFU.RCP64H R5, R13 ;  /* 0x0000000d00057308 */ /* 0x000e640000001800 */
[----:B-1----:R-:W-:-:S08]  /*05f0*/  DFMA R6, -R12, R4, 1 ;  /* 0x3ff000000c06742b */ /* 0x002fd00000000104 */
[----:B------:R-:W-:-:S08]  /*0600*/  DFMA R6, R6, R6, R6 ;  /* 0x000000060606722b */ /* 0x000fd00000000006 */
[----:B------:R-:W-:-:S08]  /*0610*/  DFMA R6, R4, R6, R4 ;  /* 0x000000060406722b */ /* 0x000fd00000000004 */
[----:B------:R-:W-:-:S08]  /*0620*/  DFMA R4, -R12, R6, 1 ;  /* 0x3ff000000c04742b */ /* 0x000fd00000000106 */
[----:B------:R-:W-:Y:S02]  /*0630*/  DFMA R6, R6, R4, R6 ;  /* 0x000000040606722b */ /* 0x000fe40000000006 */
[----:B0-----:R-:W-:Y:S01]  /*0640*/  DMUL R4, R2, UR6 ;  /* 0x0000000602047c28 */ /* 0x001fe20008000000 */
[----:B------:R-:W-:-:S05]  /*0650*/  UMOV UR6, UR5 ;  /* 0x0000000500067c82 */ /* 0x000fca0008000000 */
[----:B------:R-:W-:Y:S02]  /*0660*/  DMUL R8, R18, R6 ;  /* 0x0000000612087228 */ /* 0x000fe40000000000 */
[----:B------:R-:W-:-:S06]  /*0670*/  DSETP.MAX.AND P2, P3, R4, UR4, PT ;  /* 0x0000000404007e2a */ /* 0x000fcc000bb4f000 */
[----:B------:R-:W-:-:S08]  /*0680*/  DFMA R10, -R12, R8, R18 ;  /* 0x000000080c0a722b */ /* 0x000fd00000000112 */
[----:B------:R-:W-:Y:S01]  /*0690*/  DFMA R2, R6, R10, R8 ;  /* 0x0000000a0602722b */ /* 0x000fe20000000008 */
[----:B------:R-:W-:Y:S01]  /*06a0*/  IMAD.MOV.U32 R6, RZ, RZ, R5 ;  /* 0x000000ffff067224 */ /* 0x000fe200078e0005 */
[----:B------:R-:W-:Y:S01]  /*06b0*/  SEL R10, R4, UR4, P2 ;  /* 0x00000004040a7c07 */ /* 0x000fe20009000000 */
[----:B------:R-:W-:-:S03]  /*06c0*/  IMAD.U32 R8, RZ, RZ, UR6 ;  /* 0x00000006ff087e24 */ /* 0x000fc6000f8e00ff */
[----:B------:R-:W-:Y:S02]  /*06d0*/  FSEL R11, R6, UR6, P2 ;  /* 0x00000006060b7c08 */ /* 0x000fe40009000000 */
[----:B------:R-:W-:Y:S02]  /*06e0*/  @P3 LOP3.LUT R11, R8, 0x80000, RZ, 0xfc, !PT ;  /* 0x00080000080b3812 */ /* 0x000fe400078efcff */
[----:B------:R-:W-:-:S05]  /*06f0*/  FFMA R7, RZ, R13, R3 ;  /* 0x0000000dff077223 */ /* 0x000fca0000000003 */
[----:B------:R-:W-:-:S13]  /*0700*/  FSETP.GT.AND P0, PT, |R7|, 1.469367938527859385e-39, PT ;  /* 0x001000000700780b */ /* 0x000fda0003f04200 */
[----:B------:R-:W-:Y:S05]  /*0710*/  @P0 BRA P1, `(.L_x_37) ;  /* 0x0000000000200947 */ /* 0x000fea0000800000 */
[----:B------:R-:W-:Y:S01]  /*0720*/  IMAD.MOV.U32 R4, RZ, RZ, R18 ;  /* 0x000000ffff047224 */ /* 0x000fe200078e0012 */
[----:B------:R-:W-:Y:S01]  /*0730*/  MOV R24, 0x780 ;  /* 0x0000078000187802 */ /* 0x000fe20000000f00 */
[----:B------:R-:W-:Y:S02]  /*0740*/  IMAD.MOV.U32 R5, RZ, RZ, R19 ;  /* 0x000000ffff057224 */ /* 0x000fe400078e0013 */
[----:B------:R-:W-:Y:S02]  /*0750*/  IMAD.MOV.U32 R6, RZ, RZ, R12 ;  /* 0x000000ffff067224 */ /* 0x000fe400078e000c */
[----:B------:R-:W-:-:S07]  /*0760*/  IMAD.MOV.U32 R7, RZ, RZ, R13 ;  /* 0x000000ffff077224 */ /* 0x000fce00078e000d */
[----:B------:R-:W-:Y:S05]  /*0770*/  CALL.REL.NOINC `($__internal_2_$__cuda_sm20_div_rn_f64_full) ;  /* 0x0000000000b07944 */ /* 0x000fea0003c00000 */
[----:B------:R-:W-:Y:S02]  /*0780*/  IMAD.MOV.U32 R2, RZ, RZ, R4 ;  /* 0x000000ffff027224 */ /* 0x000fe400078e0004 */
[----:B------:R-:W-:-:S07]  /*0790*/  IMAD.MOV.U32 R3, RZ, RZ, R5 ;  /* 0x000000ffff037224 */ /* 0x000fce00078e0005 */
.L_x_37:
[----:B------:R-:W0:Y:S01]  /*07a0*/  MUFU.RCP64H R5, R13 ;  /* 0x0000000d00057308 */ /* 0x000e220000001800 */
[----:B------:R-:W-:Y:S01]  /*07b0*/  IMAD.MOV.U32 R4, RZ, RZ, 0x1 ;  /* 0x00000001ff047424 */ /* 0x000fe200078e00ff */
[----:B------:R-:W1:Y:S05]  /*07c0*/  LDS.64 R6, [R0] ;  /* 0x0000000000067984 */ /* 0x000e6a0000000a00 */
[----:B0-----:R-:W-:-:S08]  /*07d0*/  DFMA R8, -R12, R4, 1 ;  /* 0x3ff000000c08742b */ /* 0x001fd00000000104 */
[----:B------:R-:W-:-:S08]  /*07e0*/  DFMA R8, R8, R8, R8 ;  /* 0x000000080808722b */ /* 0x000fd00000000008 */
[----:B------:R-:W-:-:S08]  /*07f0*/  DFMA R8, R4, R8, R4 ;  /* 0x000000080408722b */ /* 0x000fd00000000004 */
[----:B------:R-:W-:Y:S01]  /*0800*/  DFMA R4, -R12, R8, 1 ;  /* 0x3ff000000c04742b */ /* 0x000fe20000000108 */
[----:B-1----:R-:W-:-:S07]  /*0810*/  FSETP.GEU.AND P1, PT, |R7|, 6.5827683646048100446e-37, PT ;  /* 0x036000000700780b */ /* 0x002fce0003f2e200 */
[----:B------:R-:W-:-:S08]  /*0820*/  DFMA R14, R8, R4, R8 ;  /* 0x00000004080e722b */ /* 0x000fd00000000008 */
        /* <DEDUP_REMOVED lines=12> */
.L_x_38:
[----:B------:R-:W-:Y:S01]  /*08f0*/  DFMA R4, -R2, R2, R4 ;  /* 0x000000020204722b */ /* 0x000fe20000000104 */
[----:B------:R-:W0:Y:S01]  /*0900*/  LDC.64 R6, c[0x0][0x3a0] ;  /* 0x0000e800ff067b82 */ /* 0x000e220000000a00 */
[----:B------:R-:W-:Y:S01]  /*0910*/  UMOV UR4, 0x812dea11 ;  /* 0x812dea1100047882 */ /* 0x000fe20000000000 */
[----:B------:R-:W-:Y:S02]  /*0920*/  UMOV UR5, 0x3d719799 ;  /* 0x3d71979900057882 */ /* 0x000fe40000000000 */
[----:B------:R-:W-:-:S03]  /*0930*/  UMOV UR6, UR5 ;  /* 0x0000000500067c82 */ /* 0x000fc60008000000 */
[----:B------:R-:W-:Y:S01]  /*0940*/  DSETP.MAX.AND P0, P1, R4, UR4, PT ;  /* 0x0000000404007e2a */ /* 0x000fe2000b90f000 */
[----:B------:R-:W1:Y:S01]  /*0950*/  LDC.64 R8, c[0x0][0x3a8] ;  /* 0x0000ea00ff087b82 */ /* 0x000e620000000a00 */
[----:B------:R-:W-:-:S04]  /*0960*/  IMAD.MOV.U32 R0, RZ, RZ, R5 ;  /* 0x000000ffff007224 */ /* 0x000fc800078e0005 */
[----:B------:R-:W-:Y:S02]  /*0970*/  SEL R4, R4, UR4, P0 ;  /* 0x0000000404047c07 */ /* 0x000fe40008000000 */
[----:B------:R-:W-:Y:S01]  /*0980*/  FSEL R15, R0, UR6, P0 ;  /* 0x00000006000f7c08 */ /* 0x000fe20008000000 */
[----:B------:R-:W2:Y:S01]  /*0990*/  LDC.64 R12, c[0x0][0x3b0] ;  /* 0x0000ec00ff0c7b82 */ /* 0x000ea20000000a00 */
[----:B------:R-:W-:-:S05]  /*09a0*/  IMAD.U32 R0, RZ, RZ, UR6 ;  /* 0x00000006ff007e24 */ /* 0x000fca000f8e00ff */
[----:B------:R-:W-:Y:S01]  /*09b0*/  @P1 LOP3.LUT R15, R0, 0x80000, RZ, 0xfc, !PT ;  /* 0x00080000000f1812 */ /* 0x000fe200078efcff */
[----:B0-----:R-:W-:-:S04]  /*09c0*/  IMAD.WIDE.U32 R6, R22, 0x8, R6 ;  /* 0x0000000816067825 */ /* 0x001fc800078e0006 */
[----:B------:R-:W-:Y:S01]  /*09d0*/  IMAD.MOV.U32 R5, RZ, RZ, R15 ;  /* 0x000000ffff057224 */ /* 0x000fe200078e000f */
[----:B------:R-:W-:Y:S01]  /*09e0*/  STG.E.64 desc[UR8][R6.64], R10 ;  /* 0x0000000a06007986 */ /* 0x000fe2000c101b08 */
[----:B-1----:R-:W-:-:S05]  /*09f0*/  IMAD.WIDE.U32 R8, R22, 0x8, R8 ;  /* 0x0000000816087825 */ /* 0x002fca00078e0008 */
[----:B------:R-:W-:Y:S01]  /*0a00*/  STG.E.64 desc[UR8][R8.64], R2 ;  /* 0x0000000208007986 */ /* 0x000fe2000c101b08 */
[----:B--2---:R-:W-:-:S05]  /*0a10*/  IMAD.WIDE.U32 R22, R22, 0x8, R12 ;  /* 0x0000000816167825 */ /* 0x004fca00078e000c */
[----:B------:R-:W-:Y:S01]  /*0a20*/  STG.E.64 desc[UR8][R22.64], R4 ;  /* 0x0000000416007986 */ /* 0x000fe2000c101b08 */
[----:B------:R-:W-:Y:S05]  /*0a30*/  EXIT ;  /* 0x000000000000794d */ /* 0x000fea0003800000 */
        .weak           $__internal_2_$__cuda_sm20_div_rn_f64_full
        .type           $__internal_2_$__cuda_sm20_div_rn_f64_full,@function
        .size           $__internal_2_$__cuda_sm20_div_rn_f64_full,(.L_x_47 - $__internal_2_$__cuda_sm20_div_rn_f64_full)
$__internal_2_$__cuda_sm20_div_rn_f64_full:
[C---:B------:R-:W-:Y:S01]  /*0a40*/  FSETP.GEU.AND P0, PT, |R7|.reuse, 1.469367938527859385e-39, PT ;  /* 0x001000000700780b */ /* 0x040fe20003f0e200 */
[----:B------:R-:W-:Y:S01]  /*0a50*/  IMAD.MOV.U32 R16, RZ, RZ, 0x1 ;  /* 0x00000001ff107424 */ /* 0x000fe200078e00ff */
[C---:B------:R-:W-:Y:S01]  /*0a60*/  LOP3.LUT R8, R7.reuse, 0x800fffff, RZ, 0xc0, !PT ;  /* 0x800fffff07087812 */ /* 0x040fe200078ec0ff */
[----:B------:R-:W-:Y:S01]  /*0a70*/  IMAD.MOV.U32 R25, RZ, RZ, 0x1ca00000 ;  /* 0x1ca00000ff197424 */ /* 0x000fe200078e00ff */
[----:B------:R-:W-:Y:S02]  /*0a80*/  LOP3.LUT R20, R7, 0x7ff00000, RZ, 0xc0, !PT ;  /* 0x7ff0000007147812 */ /* 0x000fe400078ec0ff */
[----:B------:R-:W-:Y:S01]  /*0a90*/  LOP3.LUT R9, R8, 0x3ff00000, RZ, 0xfc, !PT ;  /* 0x3ff0000008097812 */ /* 0x000fe200078efcff */
[----:B------:R-:W-:Y:S01]  /*0aa0*/  IMAD.MOV.U32 R8, RZ, RZ, R6 ;  /* 0x000000ffff087224 */ /* 0x000fe200078e0006 */
[----:B------:R-:W-:-:S04]  /*0ab0*/  LOP3.LUT R23, R5, 0x7ff00000, RZ, 0xc0, !PT ;  /* 0x7ff0000005177812 */ /* 0x000fc800078ec0ff */
[----:B------:R-:W-:Y:S01]  /*0ac0*/  ISETP.GE.U32.AND P1, PT, R23, R20, PT ;  /* 0x000000141700720c */ /* 0x000fe20003f26070 */
[----:B------:R-:W-:Y:S01]  /*0ad0*/  @!P0 DMUL R8, R6, 8.98846567431157953865e+307 ;  /* 0x7fe0000006088828 */ /* 0x000fe20000000000 */
[----:B------:R-:W-:-:S05]  /*0ae0*/  IMAD.MOV.U32 R26, RZ, RZ, R23 ;  /* 0x000000ffff1a7224 */ /* 0x000fca00078e0017 */
[----:B------:R-:W0:Y:S02]  /*0af0*/  MUFU.RCP64H R17, R9 ;  /* 0x0000000900117308 */ /* 0x000e240000001800 */
[----:B0-----:R-:W-:-:S08]  /*0b00*/  DFMA R14, R16, -R8, 1 ;  /* 0x3ff00000100e742b */ /* 0x001fd00000000808 */
[----:B------:R-:W-:-:S08]  /*0b10*/  DFMA R14, R14, R14, R14 ;  /* 0x0000000e0e0e722b */ /* 0x000fd0000000000e */
[----:B------:R-:W-:Y:S01]  /*0b20*/  DFMA R16, R16, R14, R16 ;  /* 0x0000000e1010722b */ /* 0x000fe20000000010 */
[----:B------:R-:W-:Y:S01]  /*0b30*/  SEL R15, R25, 0x63400000, !P1 ;  /* 0x63400000190f7807 */ /* 0x000fe20004800000 */
[----:B------:R-:W-:Y:S01]  /*0b40*/  IMAD.MOV.U32 R14, RZ, RZ, R4 ;  /* 0x000000ffff0e7224 */ /* 0x000fe200078e0004 */
[----:B------:R-:W-:Y:S02]  /*0b50*/  FSETP.GEU.AND P1, PT, |R5|, 1.469367938527859385e-39, PT ;  /* 0x001000000500780b */ /* 0x000fe40003f2e200 */
[----:B------:R-:W-:-:S03]  /*0b60*/  LOP3.LUT R15, R15, 0x800fffff, R5, 0xf8, !PT ;  /* 0x800fffff0f0f7812 */ /* 0x000fc600078ef805 */
[----:B------:R-:W-:-:S08]  /*0b70*/  DFMA R18, R16, -R8, 1 ;  /* 0x3ff000001012742b */ /* 0x000fd00000000808 */
[----:B------:R-:W-:Y:S01]  /*0b80*/  DFMA R16, R16, R18, R16 ;  /* 0x000000121010722b */ /* 0x000fe20000000010 */
[----:B------:R-:W-:Y:S10]  /*0b90*/  @P1 BRA `(.L_x_39) ;  /* 0x0000000000201947 */ /* 0x000ff40003800000 */
[----:B------:R-:W-:-:S04]  /*0ba0*/  LOP3.LUT R18, R7, 0x7ff00000, RZ, 0xc0, !PT ;  /* 0x7ff0000007127812 */ /* 0x000fc800078ec0ff */
[----:B------:R-:W-:Y:S01]  /*0bb0*/  ISETP.GE.U32.AND P1, PT, R23, R18, PT ;  /* 0x000000121700720c */ /* 0x000fe20003f26070 */
[----:B------:R-:W-:-:S03]  /*0bc0*/  IMAD.MOV.U32 R18, RZ, RZ, RZ ;  /* 0x000000ffff127224 */ /* 0x000fc600078e00ff */
[----:B------:R-:W-:-:S04]  /*0bd0*/  SEL R19, R25, 0x63400000, !P1 ;  /* 0x6340000019137807 */ /* 0x000fc80004800000 */
[----:B------:R-:W-:-:S04]  /*0be0*/  LOP3.LUT R19, R19, 0x80000000, R5, 0xf8, !PT ;  /* 0x8000000013137812 */ /* 0x000fc800078ef805 */
[----:B------:R-:W-:-:S06]  /*0bf0*/  LOP3.LUT R19, R19, 0x100000, RZ, 0xfc, !PT ;  /* 0x0010000013137812 */ /* 0x000fcc00078efcff */
[----:B------:R-:W-:-:S10]  /*0c00*/  DFMA R14, R14, 2, -R18 ;  /* 0x400000000e0e782b */ /* 0x000fd40000000812 */
[----:B------:R-:W-:-:S07]  /*0c10*/  LOP3.LUT R26, R15, 0x7ff00000, RZ, 0xc0, !PT ;  /* 0x7ff000000f1a7812 */ /* 0x000fce00078ec0ff */
.L_x_39:
[----:B------:R-:W-:Y:S01]  /*0c20*/  IMAD.MOV.U32 R27, RZ, RZ, R20 ;  /* 0x000000ffff1b7224 */ /* 0x000fe200078e0014 */
[----:B------:R-:W-:Y:S01]  /*0c30*/  @!P0 LOP3.LUT R27, R9, 0x7ff00000, RZ, 0xc0, !PT ;  /* 0x7ff00000091b8812 */ /* 0x000fe200078ec0ff */
[----:B------:R-:W-:Y:S01]  /*0c40*/  VIADD R28, R26, 0xffffffff ;  /* 0xffffffff1a1c7836 */ /* 0x000fe20000000000 */
[----:B------:R-:W-:-:S04]  /*0c50*/  DMUL R18, R16, R14 ;  /* 0x0000000e10127228 */ /* 0x000fc80000000000 */
[----:B------:R-:W-:Y:S01]  /*0c60*/  ISETP.GT.U32.AND P0, PT, R28, 0x7feffffe, PT ;  /* 0x7feffffe1c00780c */ /* 0x000fe20003f04070 */
[----:B------:R-:W-:-:S03]  /*0c70*/  VIADD R28, R27, 0xffffffff ;  /* 0xffffffff1b1c7836 */ /* 0x000fc60000000000 */
[----:B------:R-:W-:Y:S02]  /*0c80*/  DFMA R20, R18, -R8, R14 ;  /* 0x800000081214722b */ /* 0x000fe4000000000e */
[----:B------:R-:W-:-:S06]  /*0c90*/  ISETP.GT.U32.OR P0, PT, R28, 0x7feffffe, P0 ;  /* 0x7feffffe1c00780c */ /* 0x000fcc0000704470 */
[----:B------:R-:W-:-:S07]  /*0ca0*/  DFMA R20, R16, R20, R18 ;  /* 0x000000141014722b */ /* 0x000fce0000000012 */
[----:B------:R-:W-:Y:S05]  /*0cb0*/  @P0 BRA `(.L_x_40) ;  /* 0x00000000006c0947 */ /* 0x000fea0003800000 */
[----:B------:R-:W-:Y:S01]  /*0cc0*/  LOP3.LUT R16, R7, 0x7ff00000, RZ, 0xc0, !PT ;  /* 0x7ff0000007107812 */ /* 0x000fe200078ec0ff */
[----:B------:R-:W-:-:S03]  /*0cd0*/  IMAD.MOV.U32 R18, RZ, RZ, RZ ;  /* 0x000000ffff127224 */ /* 0x000fc600078e00ff */
[CC--:B------:R-:W-:Y:S02]  /*0ce0*/  VIADDMNMX R4, R23.reuse, -R16.reuse, 0xb9600000, !PT ;  /* 0xb960000017047446 */ /* 0x0c0fe40007800910 */
[----:B------:R-:W-:Y:S02]  /*0cf0*/  ISETP.GE.U32.AND P0, PT, R23, R16, PT ;  /* 0x000000101700720c */ /* 0x000fe40003f06070 */
[----:B------:R-:W-:Y:S02]  /*0d00*/  VIMNMX R4, PT, PT, R4, 0x46a00000, PT ;  /* 0x46a0000004047848 */ /* 0x000fe40003fe0100 */
[----:B------:R-:W-:-:S05]  /*0d10*/  SEL R25, R25, 0x63400000, !P0 ;  /* 0x6340000019197807 */ /* 0x000fca0004000000 */
[----:B------:R-:W-:-:S04]  /*0d20*/  IMAD.IADD R4, R4, 0x1, -R25 ;  /* 0x0000000104047824 */ /* 0x000fc800078e0a19 */
        /* <DEDUP_REMOVED lines=10> */
[----:B------:R-:W-:Y:S01]  /*0dd0*/  IMAD.MOV R7, RZ, RZ, -R4 ;  /* 0x000000ffff077224 */ /* 0x000fe200078e0a04 */
[----:B------:R-:W-:Y:S01]  /*0de0*/  DMUL.RP R18, R20, R18 ;  /* 0x0000001214127228 */ /* 0x000fe20000008000 */
[----:B------:R-:W-:-:S06]  /*0df0*/  IMAD.MOV.U32 R6, RZ, RZ, RZ ;  /* 0x000000ffff067224 */ /* 0x000fcc00078e00ff */
[----:B------:R-:W-:-:S03]  /*0e00*/  DFMA R6, R16, -R6, R20 ;  /* 0x800000061006722b */ /* 0x000fc60000000014 */
[----:B------:R-:W-:-:S03]  /*0e10*/  LOP3.LUT R5, R19, R5, RZ, 0x3c, !PT ;  /* 0x0000000513057212 */ /* 0x000fc600078e3cff */
[----:B------:R-:W-:-:S04]  /*0e20*/  IADD3 R6, PT, PT, -R4, -0x43300000, RZ ;  /* 0xbcd0000004067810 */ /* 0x000fc80007ffe1ff */
[----:B------:R-:W-:-:S04]  /*0e30*/  FSETP.NEU.AND P0, PT, |R7|, R6, PT ;  /* 0x000000060700720b */ /* 0x000fc80003f0d200 */
[----:B------:R-:W-:Y:S02]  /*0e40*/  FSEL R16, R18, R16, !P0 ;  /* 0x0000001012107208 */ /* 0x000fe40004000000 */
[----:B------:R-:W-:Y:S01]  /*0e50*/  FSEL R17, R5, R17, !P0 ;  /* 0x0000001105117208 */ /* 0x000fe20004000000 */
[----:B------:R-:W-:Y:S06]  /*0e60*/  BRA `(.L_x_41) ;  /* 0x0000000000547947 */ /* 0x000fec0003800000 */
.L_x_40:
        /* <DEDUP_REMOVED lines=11> */
[----:B------:R-:W-:Y:S01]  /*0f20*/  @P0 LOP3.LUT R4, R17, 0x7ff00000, RZ, 0xfc, !PT ;  /* 0x7ff0000011040812 */ /* 0x000fe200078efcff */
[----:B------:R-:W-:Y:S02]  /*0f30*/  @!P0 IMAD.MOV.U32 R16, RZ, RZ, RZ ;  /* 0x000000ffff108224 */ /* 0x000fe400078e00ff */
[----:B------:R-:W-:Y:S02]  /*0f40*/  @P0 IMAD.MOV.U32 R16, RZ, RZ, RZ ;  /* 0x000000ffff100224 */ /* 0x000fe400078e00ff */
[----:B------:R-:W-:Y:S01]  /*0f50*/  @P0 IMAD.MOV.U32 R17, RZ, RZ, R4 ;  /* 0x000000ffff110224 */ /* 0x000fe200078e0004 */
[----:B------:R-:W-:Y:S06]  /*0f60*/  BRA `(.L_x_41) ;  /* 0x0000000000147947 */ /* 0x000fec0003800000 */
.L_x_43:
[----:B------:R-:W-:Y:S01]  /*0f70*/  LOP3.LUT R17, R7, 0x80000, RZ, 0xfc, !PT ;  /* 0x0008000007117812 */ /* 0x000fe200078efcff */
[----:B------:R-:W-:Y:S01]  /*0f80*/  IMAD.MOV.U32 R16, RZ, RZ, R6 ;  /* 0x000000ffff107224 */ /* 0x000fe200078e0006 */
[----:B------:R-:W-:Y:S06]  /*0f90*/  BRA `(.L_x_41) ;  /* 0x0000000000087947 */ /* 0x000fec0003800000 */
.L_x_42:
[----:B------:R-:W-:Y:S01]  /*0fa0*/  LOP3.LUT R17, R5, 0x80000, RZ, 0xfc, !PT ;  /* 0x0008000005117812 */ /* 0x000fe200078efcff */
[----:B------:R-:W-:-:S07]  /*0fb0*/  IMAD.MOV.U32 R16, RZ, RZ, R4 ;  /* 0x000000ffff107224 */ /* 0x000fce00078e0004 */
.L_x_41:
[----:B------:R-:W-:Y:S02]  /*0fc0*/  IMAD.MOV.U32 R25, RZ, RZ, 0x0 ;  /* 0x00000000ff197424 */ /* 0x000fe400078e00ff */
[----:B------:R-:W-:Y:S02]  /*0fd0*/  IMAD.MOV.U32 R4, RZ, RZ, R16 ;  /* 0x000000ffff047224 */ /* 0x000fe400078e0010 */
[----:B------:R-:W-:Y:S01]  /*0fe0*/  IMAD.MOV.U32 R5, RZ, RZ, R17 ;  /* 0x000000ffff057224 */ /* 0x000fe200078e0011 */
[----:B------:R-:W-:Y:S06]  /*0ff0*/  RET.REL.NODEC R24 `(_ZN10imp_picard21moments_kernel_doubleEPKdS1_iidPdS2_S2_) ;  /* 0xfffffff018007950 */ /* 0x000fec0003c3ffff */
.L_x_44:
        /* <DEDUP_REMOVED lines=16> */
.L_x_47:


//--------------------- .nv.shared._ZN10imp_picard34scatter_and_residual_kernel_doubleEPKdS1_iiiPdS2_ --------------------------
	.section	.nv.shared._ZN10imp_picard34scatter_and_residual_kernel_doubleEPKdS1_iiiPdS2_,"aw",@nobits
	.sectionflags	@""
	.align	16
	.zero		1024


//--------------------- .nv.shared.reserved.0     --------------------------
	.section	.nv.shared.reserved.0,"aw",@nobits
	.weak		__nv_reservedSMEM_offset_0_alias
	.size		__nv_reservedSMEM_offset_0_alias, 0, 64
	.other		__nv_reservedSMEM_offset_0_alias,@"STO_CUDA_RESERVED_SHARED STV_DEFAULT"
__nv_reservedSMEM_offset_0_alias:
	.zero		0
	.zero		64


//--------------------- .nv.shared._ZN10imp_picard26build_system_kernel_doubleEPKdS1_S1_S1_S1_iiiddddPdS2_S2_S2_ --------------------------
	.section	.nv.shared._ZN10imp_picard26build_system_kernel_doubleEPKdS1_S1_S1_S1_iiiddddPdS2_S2_S2_,"aw",@nobits
	.sectionflags	@""
	.align	16
	.zero		1024


//--------------------- .nv.shared._ZN10imp_picard21moments_kernel_doubleEPKdS1_iidPdS2_S2_ --------------------------
	.section	.nv.shared._ZN10imp_picard21moments_kernel_doubleEPKdS1_iidPdS2_S2_,"aw",@nobits
	.sectionflags	@""
	.align	16
	.zero		1024


//--------------------- .nv.constant0._ZN10imp_picard34scatter_and_residual_kernel_doubleEPKdS1_iiiPdS2_ --------------------------
	.section	.nv.constant0._ZN10imp_picard34scatter_and_residual_kernel_doubleEPKdS1_iiiPdS2_,"a",@progbits
	.sectionflags	@""
	.align	4
.nv.constant0._ZN10imp_picard34scatter_and_residual_kernel_doubleEPKdS1_iiiPdS2_:
	.zero		944


//--------------------- .nv.constant0._ZN10imp_picard26build_system_kernel_doubleEPKdS1_S1_S1_S1_iiiddddPdS2_S2_S2_ --------------------------
	.section	.nv.constant0._ZN10imp_picard26build_system_kernel_doubleEPKdS1_S1_S1_S1_iiiddddPdS2_S2_S2_,"a",@progbits
	.sectionflags	@""
	.align	4
.nv.constant0._ZN10imp_picard26build_system_kernel_doubleEPKdS1_S1_S1_S1_iiiddddPdS2_S2_S2_:
	.zero		1016


//--------------------- .nv.constant0._ZN10imp_picard21moments_kernel_doubleEPKdS1_iidPdS2_S2_ --------------------------
	.section	.nv.constant0._ZN10imp_picard21moments_kernel_doubleEPKdS1_iidPdS2_S2_,"a",@progbits
	.sectionflags	@""
	.align	4
.nv.constant0._ZN10imp_picard21moments_kernel_doubleEPKdS1_iidPdS2_S2_:
	.zero		952


//--------------------- SYMBOLS --------------------------

	.type		.nv.reservedSmem.offset0,@object
	.size		.nv.reservedSmem.offset0,0x4
	.type		.nv.reservedSmem.cap,@object
	.size		.nv.reservedSmem.cap,0x4
